//
// Generated by NVIDIA NVVM Compiler
//
// Compiler Build ID: CL-36424714
// Cuda compilation tools, release 13.0, V13.0.88
// Based on NVVM 20.0.0
//

.version 9.0
.target sm_100
.address_size 64

	// .globl	ehlers_ecema_batch_f32

.visible .entry ehlers_ecema_batch_f32(
	.param .u64 .ptr .align 1 ehlers_ecema_batch_f32_param_0,
	.param .u64 .ptr .align 1 ehlers_ecema_batch_f32_param_1,
	.param .u64 .ptr .align 1 ehlers_ecema_batch_f32_param_2,
	.param .u64 .ptr .align 1 ehlers_ecema_batch_f32_param_3,
	.param .u64 .ptr .align 1 ehlers_ecema_batch_f32_param_4,
	.param .u32 ehlers_ecema_batch_f32_param_5,
	.param .u32 ehlers_ecema_batch_f32_param_6,
	.param .u32 ehlers_ecema_batch_f32_param_7,
	.param .u64 .ptr .align 1 ehlers_ecema_batch_f32_param_8
)
{
	.reg .pred 	%p<37>;
	.reg .b16 	%rs<16>;
	.reg .b32 	%r<48>;
	.reg .b32 	%f<4>;
	.reg .b64 	%rd<32>;
	.reg .b64 	%fd<108>;

	ld.param.u64 	%rd3, [ehlers_ecema_batch_f32_param_1];
	ld.param.u64 	%rd4, [ehlers_ecema_batch_f32_param_2];
	ld.param.u64 	%rd5, [ehlers_ecema_batch_f32_param_3];
	ld.param.u64 	%rd6, [ehlers_ecema_batch_f32_param_4];
	ld.param.u32 	%r22, [ehlers_ecema_batch_f32_param_5];
	ld.param.u32 	%r24, [ehlers_ecema_batch_f32_param_6];
	ld.param.u32 	%r23, [ehlers_ecema_batch_f32_param_7];
	ld.param.u64 	%rd7, [ehlers_ecema_batch_f32_param_8];
	cvta.to.global.u64 	%rd1, %rd7;
	mov.u32 	%r1, %ctaid.x;
	setp.ge.s32 	%p1, %r1, %r24;
	@%p1 bra 	$L__BB0_24;
	cvta.to.global.u64 	%rd8, %rd3;
	cvta.to.global.u64 	%rd9, %rd4;
	cvta.to.global.u64 	%rd10, %rd5;
	cvta.to.global.u64 	%rd11, %rd6;
	cvt.u64.u32 	%rd12, %r1;
	mul.wide.u32 	%rd13, %r1, 4;
	add.s64 	%rd14, %rd8, %rd13;
	ld.global.nc.u32 	%r2, [%rd14];
	add.s64 	%rd15, %rd9, %rd13;
	ld.global.nc.u32 	%r3, [%rd15];
	add.s64 	%rd16, %rd10, %rd12;
	ld.global.nc.u8 	%rs5, [%rd16];
	cvt.u16.u8 	%rs1, %rs5;
	add.s64 	%rd17, %rd11, %rd12;
	ld.global.nc.u8 	%rs6, [%rd17];
	cvt.u16.u8 	%rs2, %rs6;
	mul.lo.s32 	%r4, %r22, %r1;
	mov.u32 	%r5, %tid.x;
	setp.ge.s32 	%p2, %r5, %r22;
	@%p2 bra 	$L__BB0_4;
	mov.u32 	%r6, %ntid.x;
	mov.u32 	%r42, %r5;
$L__BB0_3:
	add.s32 	%r25, %r42, %r4;
	mul.wide.s32 	%rd18, %r25, 4;
	add.s64 	%rd19, %rd1, %rd18;
	mov.b32 	%r26, 2143289344;
	st.global.u32 	[%rd19], %r26;
	add.s32 	%r42, %r42, %r6;
	setp.lt.s32 	%p3, %r42, %r22;
	@%p3 bra 	$L__BB0_3;
$L__BB0_4:
	bar.sync 	0;
	setp.ne.s32 	%p4, %r5, 0;
	@%p4 bra 	$L__BB0_24;
	min.s32 	%r27, %r2, %r3;
	setp.lt.s32 	%p5, %r27, 1;
	@%p5 bra 	$L__BB0_24;
	setp.lt.s32 	%p6, %r23, 0;
	setp.le.s32 	%p7, %r22, %r23;
	or.pred  	%p8, %p6, %p7;
	@%p8 bra 	$L__BB0_24;
	and.b16  	%rs7, %rs1, 255;
	setp.eq.s16 	%p9, %rs7, 0;
	sub.s32 	%r28, %r22, %r23;
	setp.lt.s32 	%p10, %r28, %r2;
	and.pred  	%p11, %p9, %p10;
	@%p11 bra 	$L__BB0_24;
	setp.ne.s16 	%p12, %rs7, 0;
	add.s32 	%r9, %r2, %r23;
	add.s32 	%r29, %r9, -1;
	selp.b32 	%r10, %r23, %r29, %p12;
	setp.ge.s32 	%p13, %r10, %r22;
	@%p13 bra 	$L__BB0_24;
	add.s32 	%r31, %r2, 1;
	cvt.rn.f64.u32 	%fd33, %r31;
	mov.f64 	%fd34, 0d4000000000000000;
	div.rn.f64 	%fd1, %fd34, %fd33;
	min.u32 	%r11, %r9, %r22;
	neg.s32 	%r32, %r3;
	cvt.rn.f64.s32 	%fd35, %r32;
	div.rn.f64 	%fd2, %fd35, 0d4024000000000000;
	sub.s32 	%r12, 1, %r3;
	cvt.rn.f64.s32 	%fd36, %r12;
	div.rn.f64 	%fd3, %fd36, 0d4024000000000000;
	sub.s32 	%r33, 2, %r3;
	cvt.rn.f64.s32 	%fd37, %r33;
	div.rn.f64 	%fd4, %fd37, 0d4024000000000000;
	mov.b32 	%r14, 0;
	mov.b16 	%rs15, 0;
	mov.f64 	%fd107, 0d0000000000000000;
	and.b16  	%rs11, %rs2, 255;
	mov.u32 	%r43, %r23;
	mov.f64 	%fd6, %fd107;
	mov.f64 	%fd7, %fd107;
$L__BB0_10:
	ld.param.u64 	%rd29, [ehlers_ecema_batch_f32_param_0];
	mov.f64 	%fd38, 0d3FF0000000000000;
	sub.f64 	%fd8, %fd38, %fd1;
	setp.eq.s16 	%p14, %rs7, 0;
	cvta.to.global.u64 	%rd20, %rd29;
	mul.wide.u32 	%rd21, %r43, 4;
	add.s64 	%rd22, %rd20, %rd21;
	ld.global.nc.f32 	%f1, [%rd22];
	cvt.f64.f32 	%fd9, %f1;
	@%p14 bra 	$L__BB0_12;
	abs.f64 	%fd47, %fd9;
	setp.equ.f64 	%p19, %fd47, 0d7FF0000000000000;
	mul.f64 	%fd48, %fd1, %fd9;
	fma.rn.f64 	%fd49, %fd8, %fd7, %fd48;
	selp.f64 	%fd100, %fd7, %fd49, %p19;
	mov.f64 	%fd99, 0d0000000000000000;
	mov.f64 	%fd101, %fd6;
	mov.u32 	%r45, %r14;
	bra.uni 	$L__BB0_17;
$L__BB0_12:
	setp.eq.s32 	%p15, %r43, %r23;
	mov.b32 	%r45, 1;
	mov.f64 	%fd99, %fd9;
	mov.f64 	%fd100, %fd9;
	mov.f64 	%fd101, %fd9;
	@%p15 bra 	$L__BB0_17;
	setp.ge.s32 	%p16, %r43, %r11;
	@%p16 bra 	$L__BB0_16;
	abs.f64 	%fd42, %fd9;
	setp.equ.f64 	%p18, %fd42, 0d7FF0000000000000;
	mov.f64 	%fd99, %fd6;
	mov.f64 	%fd100, %fd6;
	mov.f64 	%fd101, %fd6;
	mov.u32 	%r45, %r14;
	@%p18 bra 	$L__BB0_17;
	add.s32 	%r45, %r14, 1;
	cvt.rn.f64.s32 	%fd43, %r14;
	fma.rn.f64 	%fd44, %fd6, %fd43, %fd9;
	cvt.rn.f64.s32 	%fd45, %r45;
	div.rn.f64 	%fd99, %fd44, %fd45;
	mov.f64 	%fd100, %fd99;
	mov.f64 	%fd101, %fd99;
	bra.uni 	$L__BB0_17;
$L__BB0_16:
	abs.f64 	%fd39, %fd9;
	setp.equ.f64 	%p17, %fd39, 0d7FF0000000000000;
	mul.f64 	%fd40, %fd1, %fd9;
	fma.rn.f64 	%fd41, %fd8, %fd7, %fd40;
	selp.f64 	%fd99, %fd7, %fd41, %p17;
	mov.f64 	%fd100, %fd99;
	mov.f64 	%fd101, %fd6;
	mov.u32 	%r45, %r14;
$L__BB0_17:
	setp.lt.s32 	%p20, %r43, %r10;
	@%p20 bra 	$L__BB0_23;
	ld.param.u64 	%rd30, [ehlers_ecema_batch_f32_param_0];
	and.b32  	%r35, %r3, 1;
	setp.eq.b32 	%p21, %r35, 1;
	not.pred 	%p22, %p21;
	setp.ne.s16 	%p23, %rs11, 0;
	setp.gt.s32 	%p24, %r43, 0;
	and.pred  	%p25, %p23, %p24;
	selp.s32 	%r36, -1, 0, %p25;
	add.s32 	%r37, %r43, %r36;
	cvta.to.global.u64 	%rd23, %rd30;
	mul.wide.s32 	%rd24, %r37, 4;
	add.s64 	%rd25, %rd23, %rd24;
	ld.global.nc.f32 	%f2, [%rd25];
	cvt.f64.f32 	%fd16, %f2;
	and.b16  	%rs12, %rs15, 255;
	setp.eq.s16 	%p26, %rs12, 0;
	selp.f64 	%fd50, %fd99, %fd107, %p26;
	sub.f64 	%fd17, %fd16, %fd50;
	mul.f64 	%fd18, %fd8, %fd50;
	fma.rn.f64 	%fd51, %fd17, %fd2, %fd100;
	fma.rn.f64 	%fd52, %fd1, %fd51, %fd18;
	sub.f64 	%fd53, %fd16, %fd52;
	abs.f64 	%fd54, %fd53;
	setp.lt.f64 	%p27, %fd54, 0d7FEFFFFFFFFFFFFF;
	min.f64 	%fd105, %fd54, 0d7FEFFFFFFFFFFFFF;
	selp.f64 	%fd106, %fd2, 0d0000000000000000, %p27;
	mov.u32 	%r47, %r12;
	@%p22 bra 	$L__BB0_20;
	sub.s32 	%r47, 3, %r3;
	fma.rn.f64 	%fd55, %fd17, %fd3, %fd100;
	fma.rn.f64 	%fd56, %fd1, %fd55, %fd18;
	sub.f64 	%fd57, %fd16, %fd56;
	abs.f64 	%fd58, %fd57;
	setp.lt.f64 	%p28, %fd58, %fd105;
	selp.f64 	%fd59, %fd58, %fd105, %p28;
	selp.f64 	%fd60, %fd3, %fd106, %p28;
	fma.rn.f64 	%fd61, %fd17, %fd4, %fd100;
	fma.rn.f64 	%fd62, %fd1, %fd61, %fd18;
	sub.f64 	%fd63, %fd16, %fd62;
	abs.f64 	%fd64, %fd63;
	setp.lt.f64 	%p29, %fd64, %fd59;
	selp.f64 	%fd105, %fd64, %fd59, %p29;
	selp.f64 	%fd106, %fd4, %fd60, %p29;
$L__BB0_20:
	setp.lt.u32 	%p30, %r3, 2;
	@%p30 bra 	$L__BB0_22;
$L__BB0_21:
	cvt.rn.f64.s32 	%fd65, %r47;
	div.rn.f64 	%fd66, %fd65, 0d4024000000000000;
	fma.rn.f64 	%fd67, %fd17, %fd66, %fd100;
	fma.rn.f64 	%fd68, %fd1, %fd67, %fd18;
	sub.f64 	%fd69, %fd16, %fd68;
	abs.f64 	%fd70, %fd69;
	setp.lt.f64 	%p31, %fd70, %fd105;
	selp.f64 	%fd71, %fd70, %fd105, %p31;
	selp.f64 	%fd72, %fd66, %fd106, %p31;
	add.s32 	%r38, %r47, 1;
	cvt.rn.f64.s32 	%fd73, %r38;
	div.rn.f64 	%fd74, %fd73, 0d4024000000000000;
	fma.rn.f64 	%fd75, %fd17, %fd74, %fd100;
	fma.rn.f64 	%fd76, %fd1, %fd75, %fd18;
	sub.f64 	%fd77, %fd16, %fd76;
	abs.f64 	%fd78, %fd77;
	setp.lt.f64 	%p32, %fd78, %fd71;
	selp.f64 	%fd79, %fd78, %fd71, %p32;
	selp.f64 	%fd80, %fd74, %fd72, %p32;
	add.s32 	%r39, %r47, 2;
	cvt.rn.f64.s32 	%fd81, %r39;
	div.rn.f64 	%fd82, %fd81, 0d4024000000000000;
	fma.rn.f64 	%fd83, %fd17, %fd82, %fd100;
	fma.rn.f64 	%fd84, %fd1, %fd83, %fd18;
	sub.f64 	%fd85, %fd16, %fd84;
	abs.f64 	%fd86, %fd85;
	setp.lt.f64 	%p33, %fd86, %fd79;
	selp.f64 	%fd87, %fd86, %fd79, %p33;
	selp.f64 	%fd88, %fd82, %fd80, %p33;
	add.s32 	%r40, %r47, 3;
	cvt.rn.f64.s32 	%fd89, %r40;
	div.rn.f64 	%fd90, %fd89, 0d4024000000000000;
	fma.rn.f64 	%fd91, %fd17, %fd90, %fd100;
	fma.rn.f64 	%fd92, %fd1, %fd91, %fd18;
	sub.f64 	%fd93, %fd16, %fd92;
	abs.f64 	%fd94, %fd93;
	setp.lt.f64 	%p34, %fd94, %fd87;
	selp.f64 	%fd105, %fd94, %fd87, %p34;
	selp.f64 	%fd106, %fd90, %fd88, %p34;
	setp.ne.s32 	%p35, %r40, %r3;
	add.s32 	%r47, %r47, 4;
	@%p35 bra 	$L__BB0_21;
$L__BB0_22:
	ld.param.u64 	%rd31, [ehlers_ecema_batch_f32_param_8];
	fma.rn.f64 	%fd95, %fd17, %fd106, %fd100;
	fma.rn.f64 	%fd107, %fd1, %fd95, %fd18;
	cvt.rn.f32.f64 	%f3, %fd107;
	add.s32 	%r41, %r43, %r4;
	cvta.to.global.u64 	%rd26, %rd31;
	mul.wide.s32 	%rd27, %r41, 4;
	add.s64 	%rd28, %rd26, %rd27;
	st.global.f32 	[%rd28], %f3;
	mov.b16 	%rs15, 1;
$L__BB0_23:
	add.s32 	%r43, %r43, 1;
	setp.ne.s32 	%p36, %r43, %r22;
	mov.u32 	%r14, %r45;
	mov.f64 	%fd6, %fd101;
	mov.f64 	%fd7, %fd100;
	@%p36 bra 	$L__BB0_10;
$L__BB0_24:
	ret;

}
	// .globl	ehlers_ecema_many_series_one_param_time_major_f32
.visible .entry ehlers_ecema_many_series_one_param_time_major_f32(
	.param .u64 .ptr .align 1 ehlers_ecema_many_series_one_param_time_major_f32_param_0,
	.param .u32 ehlers_ecema_many_series_one_param_time_major_f32_param_1,
	.param .u32 ehlers_ecema_many_series_one_param_time_major_f32_param_2,
	.param .u32 ehlers_ecema_many_series_one_param_time_major_f32_param_3,
	.param .u32 ehlers_ecema_many_series_one_param_time_major_f32_param_4,
	.param .u8 ehlers_ecema_many_series_one_param_time_major_f32_param_5,
	.param .u8 ehlers_ecema_many_series_one_param_time_major_f32_param_6,
	.param .u64 .ptr .align 1 ehlers_ecema_many_series_one_param_time_major_f32_param_7,
	.param .u64 .ptr .align 1 ehlers_ecema_many_series_one_param_time_major_f32_param_8
)
{
	.reg .pred 	%p<53>;
	.reg .b16 	%rs<17>;
	.reg .b32 	%r<67>;
	.reg .b32 	%f<7>;
	.reg .b64 	%rd<23>;
	.reg .b64 	%fd<185>;

	ld.param.u64 	%rd4, [ehlers_ecema_many_series_one_param_time_major_f32_param_0];
	ld.param.u32 	%r31, [ehlers_ecema_many_series_one_param_time_major_f32_param_1];
	ld.param.u32 	%r32, [ehlers_ecema_many_series_one_param_time_major_f32_param_2];
	ld.param.u32 	%r33, [ehlers_ecema_many_series_one_param_time_major_f32_param_3];
	ld.param.u32 	%r34, [ehlers_ecema_many_series_one_param_time_major_f32_param_4];
	ld.param.u8 	%rs5, [ehlers_ecema_many_series_one_param_time_major_f32_param_5];
	ld.param.u8 	%rs6, [ehlers_ecema_many_series_one_param_time_major_f32_param_6];
	ld.param.u64 	%rd3, [ehlers_ecema_many_series_one_param_time_major_f32_param_7];
	ld.param.u64 	%rd5, [ehlers_ecema_many_series_one_param_time_major_f32_param_8];
	cvta.to.global.u64 	%rd1, %rd5;
	cvta.to.global.u64 	%rd2, %rd4;
	mov.u32 	%r1, %ctaid.x;
	setp.ge.s32 	%p1, %r1, %r31;
	@%p1 bra 	$L__BB1_31;
	mov.u32 	%r2, %tid.x;
	setp.ge.s32 	%p2, %r2, %r32;
	@%p2 bra 	$L__BB1_4;
	mov.u32 	%r3, %ntid.x;
	mov.u32 	%r58, %r2;
$L__BB1_3:
	mad.lo.s32 	%r35, %r58, %r31, %r1;
	mul.wide.s32 	%rd6, %r35, 4;
	add.s64 	%rd7, %rd1, %rd6;
	mov.b32 	%r36, 2143289344;
	st.global.u32 	[%rd7], %r36;
	add.s32 	%r58, %r58, %r3;
	setp.lt.s32 	%p3, %r58, %r32;
	@%p3 bra 	$L__BB1_3;
$L__BB1_4:
	bar.sync 	0;
	setp.ne.s32 	%p4, %r2, 0;
	@%p4 bra 	$L__BB1_31;
	min.s32 	%r37, %r33, %r34;
	setp.lt.s32 	%p5, %r37, 1;
	@%p5 bra 	$L__BB1_31;
	cvta.to.global.u64 	%rd8, %rd3;
	mul.wide.u32 	%rd9, %r1, 4;
	add.s64 	%rd10, %rd8, %rd9;
	ld.global.nc.u32 	%r59, [%rd10];
	setp.lt.s32 	%p6, %r59, 0;
	setp.le.s32 	%p7, %r32, %r59;
	or.pred  	%p8, %p6, %p7;
	@%p8 bra 	$L__BB1_31;
	setp.eq.s16 	%p9, %rs5, 0;
	sub.s32 	%r38, %r32, %r59;
	setp.lt.s32 	%p10, %r38, %r33;
	and.pred  	%p11, %p9, %p10;
	@%p11 bra 	$L__BB1_31;
	setp.ne.s16 	%p12, %rs5, 0;
	add.s32 	%r7, %r59, %r33;
	add.s32 	%r39, %r7, -1;
	selp.b32 	%r8, %r59, %r39, %p12;
	setp.ge.s32 	%p13, %r8, %r32;
	@%p13 bra 	$L__BB1_31;
	setp.ne.s16 	%p14, %rs5, 0;
	add.s32 	%r40, %r33, 1;
	cvt.rn.f64.u32 	%fd52, %r40;
	mov.f64 	%fd53, 0d4000000000000000;
	div.rn.f64 	%fd1, %fd53, %fd52;
	mov.f64 	%fd54, 0d3FF0000000000000;
	sub.f64 	%fd2, %fd54, %fd1;
	neg.s32 	%r9, %r34;
	@%p14 bra 	$L__BB1_15;
	cvt.rn.f64.s32 	%fd56, %r9;
	div.rn.f64 	%fd3, %fd56, 0d4024000000000000;
	sub.s32 	%r10, 1, %r34;
	cvt.rn.f64.s32 	%fd57, %r10;
	div.rn.f64 	%fd4, %fd57, 0d4024000000000000;
	sub.s32 	%r42, 2, %r34;
	cvt.rn.f64.s32 	%fd58, %r42;
	div.rn.f64 	%fd5, %fd58, 0d4024000000000000;
	min.u32 	%r11, %r7, %r32;
	mov.b32 	%r63, 0;
	mov.b16 	%rs16, 0;
	mov.f64 	%fd184, 0d0000000000000000;
	mov.u32 	%r62, %r59;
	mov.f64 	%fd175, %fd184;
	mov.f64 	%fd176, %fd184;
$L__BB1_11:
	mad.lo.s32 	%r23, %r62, %r31, %r1;
	mul.wide.s32 	%rd11, %r23, 4;
	add.s64 	%rd12, %rd2, %rd11;
	ld.global.nc.f32 	%f1, [%rd12];
	cvt.f64.f32 	%fd31, %f1;
	setp.eq.s32 	%p15, %r62, %r59;
	mov.b32 	%r64, 1;
	mov.f64 	%fd177, %fd31;
	mov.f64 	%fd178, %fd31;
	@%p15 bra 	$L__BB1_24;
	setp.ge.s32 	%p16, %r62, %r11;
	@%p16 bra 	$L__BB1_23;
	abs.f64 	%fd62, %fd31;
	setp.equ.f64 	%p18, %fd62, 0d7FF0000000000000;
	mov.f64 	%fd177, %fd175;
	mov.f64 	%fd178, %fd175;
	mov.u32 	%r64, %r63;
	@%p18 bra 	$L__BB1_24;
	add.s32 	%r64, %r63, 1;
	cvt.rn.f64.s32 	%fd63, %r63;
	fma.rn.f64 	%fd64, %fd175, %fd63, %fd31;
	cvt.rn.f64.s32 	%fd65, %r64;
	div.rn.f64 	%fd177, %fd64, %fd65;
	mov.f64 	%fd178, %fd177;
	bra.uni 	$L__BB1_24;
$L__BB1_15:
	cvt.rn.f64.s32 	%fd113, %r9;
	div.rn.f64 	%fd6, %fd113, 0d4024000000000000;
	sub.s32 	%r12, 1, %r34;
	and.b32  	%r13, %r34, 1;
	cvt.rn.f64.s32 	%fd114, %r12;
	div.rn.f64 	%fd7, %fd114, 0d4024000000000000;
	sub.s32 	%r51, 2, %r34;
	cvt.rn.f64.s32 	%fd115, %r51;
	div.rn.f64 	%fd8, %fd115, 0d4024000000000000;
	sub.s32 	%r14, 3, %r34;
	mov.b16 	%rs14, 0;
	mov.f64 	%fd173, 0d0000000000000000;
	mov.f64 	%fd167, %fd173;
$L__BB1_16:
	mad.lo.s32 	%r16, %r59, %r31, %r1;
	mul.wide.s32 	%rd17, %r16, 4;
	add.s64 	%rd18, %rd2, %rd17;
	ld.global.nc.f32 	%f4, [%rd18];
	cvt.f64.f32 	%fd116, %f4;
	abs.f64 	%fd117, %fd116;
	setp.equ.f64 	%p36, %fd117, 0d7FF0000000000000;
	mul.f64 	%fd118, %fd1, %fd116;
	fma.rn.f64 	%fd119, %fd2, %fd167, %fd118;
	selp.f64 	%fd167, %fd167, %fd119, %p36;
	setp.lt.s32 	%p37, %r59, %r8;
	@%p37 bra 	$L__BB1_22;
	setp.eq.s32 	%p38, %r13, 0;
	setp.ne.s16 	%p39, %rs6, 0;
	setp.gt.s32 	%p40, %r59, 0;
	and.pred  	%p41, %p39, %p40;
	selp.s32 	%r52, -1, 0, %p41;
	add.s32 	%r53, %r59, %r52;
	mad.lo.s32 	%r54, %r53, %r31, %r1;
	mul.wide.s32 	%rd19, %r54, 4;
	add.s64 	%rd20, %rd2, %rd19;
	ld.global.nc.f32 	%f5, [%rd20];
	cvt.f64.f32 	%fd12, %f5;
	and.b16  	%rs11, %rs14, 255;
	setp.eq.s16 	%p42, %rs11, 0;
	selp.f64 	%fd120, 0d0000000000000000, %fd173, %p42;
	sub.f64 	%fd13, %fd12, %fd120;
	mul.f64 	%fd14, %fd2, %fd120;
	fma.rn.f64 	%fd121, %fd13, %fd6, %fd167;
	fma.rn.f64 	%fd122, %fd1, %fd121, %fd14;
	sub.f64 	%fd123, %fd12, %fd122;
	abs.f64 	%fd124, %fd123;
	setp.lt.f64 	%p43, %fd124, 0d7FEFFFFFFFFFFFFF;
	min.f64 	%fd171, %fd124, 0d7FEFFFFFFFFFFFFF;
	selp.f64 	%fd172, %fd6, 0d0000000000000000, %p43;
	mov.u32 	%r61, %r12;
	@%p38 bra 	$L__BB1_19;
	fma.rn.f64 	%fd125, %fd13, %fd7, %fd167;
	fma.rn.f64 	%fd126, %fd1, %fd125, %fd14;
	sub.f64 	%fd127, %fd12, %fd126;
	abs.f64 	%fd128, %fd127;
	setp.lt.f64 	%p44, %fd128, %fd171;
	selp.f64 	%fd129, %fd128, %fd171, %p44;
	selp.f64 	%fd130, %fd7, %fd172, %p44;
	fma.rn.f64 	%fd131, %fd13, %fd8, %fd167;
	fma.rn.f64 	%fd132, %fd1, %fd131, %fd14;
	sub.f64 	%fd133, %fd12, %fd132;
	abs.f64 	%fd134, %fd133;
	setp.lt.f64 	%p45, %fd134, %fd129;
	selp.f64 	%fd171, %fd134, %fd129, %p45;
	selp.f64 	%fd172, %fd8, %fd130, %p45;
	mov.u32 	%r61, %r14;
$L__BB1_19:
	setp.lt.u32 	%p46, %r34, 2;
	@%p46 bra 	$L__BB1_21;
$L__BB1_20:
	cvt.rn.f64.s32 	%fd135, %r61;
	div.rn.f64 	%fd136, %fd135, 0d4024000000000000;
	fma.rn.f64 	%fd137, %fd13, %fd136, %fd167;
	fma.rn.f64 	%fd138, %fd1, %fd137, %fd14;
	sub.f64 	%fd139, %fd12, %fd138;
	abs.f64 	%fd140, %fd139;
	setp.lt.f64 	%p47, %fd140, %fd171;
	selp.f64 	%fd141, %fd140, %fd171, %p47;
	selp.f64 	%fd142, %fd136, %fd172, %p47;
	add.s32 	%r55, %r61, 1;
	cvt.rn.f64.s32 	%fd143, %r55;
	div.rn.f64 	%fd144, %fd143, 0d4024000000000000;
	fma.rn.f64 	%fd145, %fd13, %fd144, %fd167;
	fma.rn.f64 	%fd146, %fd1, %fd145, %fd14;
	sub.f64 	%fd147, %fd12, %fd146;
	abs.f64 	%fd148, %fd147;
	setp.lt.f64 	%p48, %fd148, %fd141;
	selp.f64 	%fd149, %fd148, %fd141, %p48;
	selp.f64 	%fd150, %fd144, %fd142, %p48;
	add.s32 	%r56, %r61, 2;
	cvt.rn.f64.s32 	%fd151, %r56;
	div.rn.f64 	%fd152, %fd151, 0d4024000000000000;
	fma.rn.f64 	%fd153, %fd13, %fd152, %fd167;
	fma.rn.f64 	%fd154, %fd1, %fd153, %fd14;
	sub.f64 	%fd155, %fd12, %fd154;
	abs.f64 	%fd156, %fd155;
	setp.lt.f64 	%p49, %fd156, %fd149;
	selp.f64 	%fd157, %fd156, %fd149, %p49;
	selp.f64 	%fd158, %fd152, %fd150, %p49;
	add.s32 	%r57, %r61, 3;
	cvt.rn.f64.s32 	%fd159, %r57;
	div.rn.f64 	%fd160, %fd159, 0d4024000000000000;
	fma.rn.f64 	%fd161, %fd13, %fd160, %fd167;
	fma.rn.f64 	%fd162, %fd1, %fd161, %fd14;
	sub.f64 	%fd163, %fd12, %fd162;
	abs.f64 	%fd164, %fd163;
	setp.lt.f64 	%p50, %fd164, %fd157;
	selp.f64 	%fd171, %fd164, %fd157, %p50;
	selp.f64 	%fd172, %fd160, %fd158, %p50;
	setp.ne.s32 	%p51, %r57, %r34;
	add.s32 	%r61, %r61, 4;
	@%p51 bra 	$L__BB1_20;
$L__BB1_21:
	fma.rn.f64 	%fd165, %fd13, %fd172, %fd167;
	fma.rn.f64 	%fd173, %fd1, %fd165, %fd14;
	cvt.rn.f32.f64 	%f6, %fd173;
	mul.wide.u32 	%rd21, %r16, 4;
	add.s64 	%rd22, %rd1, %rd21;
	st.global.f32 	[%rd22], %f6;
	mov.b16 	%rs14, 1;
$L__BB1_22:
	add.s32 	%r59, %r59, 1;
	setp.eq.s32 	%p52, %r59, %r32;
	@%p52 bra 	$L__BB1_31;
	bra.uni 	$L__BB1_16;
$L__BB1_23:
	abs.f64 	%fd59, %fd31;
	setp.equ.f64 	%p17, %fd59, 0d7FF0000000000000;
	mul.f64 	%fd60, %fd1, %fd31;
	fma.rn.f64 	%fd61, %fd2, %fd176, %fd60;
	selp.f64 	%fd177, %fd176, %fd61, %p17;
	mov.f64 	%fd178, %fd175;
	mov.u32 	%r64, %r63;
$L__BB1_24:
	setp.lt.s32 	%p19, %r62, %r8;
	@%p19 bra 	$L__BB1_30;
	and.b32  	%r44, %r34, 1;
	setp.eq.b32 	%p20, %r44, 1;
	not.pred 	%p21, %p20;
	setp.ne.s16 	%p22, %rs6, 0;
	setp.gt.s32 	%p23, %r62, 0;
	and.pred  	%p24, %p22, %p23;
	selp.s32 	%r45, -1, 0, %p24;
	add.s32 	%r46, %r62, %r45;
	mad.lo.s32 	%r47, %r46, %r31, %r1;
	mul.wide.s32 	%rd13, %r47, 4;
	add.s64 	%rd14, %rd2, %rd13;
	ld.global.nc.f32 	%f2, [%rd14];
	cvt.f64.f32 	%fd36, %f2;
	and.b16  	%rs8, %rs16, 255;
	setp.eq.s16 	%p25, %rs8, 0;
	selp.f64 	%fd66, %fd177, %fd184, %p25;
	sub.f64 	%fd37, %fd36, %fd66;
	mul.f64 	%fd38, %fd2, %fd66;
	fma.rn.f64 	%fd67, %fd37, %fd3, %fd177;
	fma.rn.f64 	%fd68, %fd1, %fd67, %fd38;
	sub.f64 	%fd69, %fd36, %fd68;
	abs.f64 	%fd70, %fd69;
	setp.lt.f64 	%p26, %fd70, 0d7FEFFFFFFFFFFFFF;
	min.f64 	%fd182, %fd70, 0d7FEFFFFFFFFFFFFF;
	selp.f64 	%fd183, %fd3, 0d0000000000000000, %p26;
	mov.u32 	%r66, %r10;
	@%p21 bra 	$L__BB1_27;
	sub.s32 	%r66, 3, %r34;
	fma.rn.f64 	%fd71, %fd37, %fd4, %fd177;
	fma.rn.f64 	%fd72, %fd1, %fd71, %fd38;
	sub.f64 	%fd73, %fd36, %fd72;
	abs.f64 	%fd74, %fd73;
	setp.lt.f64 	%p27, %fd74, %fd182;
	selp.f64 	%fd75, %fd74, %fd182, %p27;
	selp.f64 	%fd76, %fd4, %fd183, %p27;
	fma.rn.f64 	%fd77, %fd37, %fd5, %fd177;
	fma.rn.f64 	%fd78, %fd1, %fd77, %fd38;
	sub.f64 	%fd79, %fd36, %fd78;
	abs.f64 	%fd80, %fd79;
	setp.lt.f64 	%p28, %fd80, %fd75;
	selp.f64 	%fd182, %fd80, %fd75, %p28;
	selp.f64 	%fd183, %fd5, %fd76, %p28;
$L__BB1_27:
	setp.lt.u32 	%p29, %r34, 2;
	@%p29 bra 	$L__BB1_29;
$L__BB1_28:
	cvt.rn.f64.s32 	%fd81, %r66;
	div.rn.f64 	%fd82, %fd81, 0d4024000000000000;
	fma.rn.f64 	%fd83, %fd37, %fd82, %fd177;
	fma.rn.f64 	%fd84, %fd1, %fd83, %fd38;
	sub.f64 	%fd85, %fd36, %fd84;
	abs.f64 	%fd86, %fd85;
	setp.lt.f64 	%p30, %fd86, %fd182;
	selp.f64 	%fd87, %fd86, %fd182, %p30;
	selp.f64 	%fd88, %fd82, %fd183, %p30;
	add.s32 	%r48, %r66, 1;
	cvt.rn.f64.s32 	%fd89, %r48;
	div.rn.f64 	%fd90, %fd89, 0d4024000000000000;
	fma.rn.f64 	%fd91, %fd37, %fd90, %fd177;
	fma.rn.f64 	%fd92, %fd1, %fd91, %fd38;
	sub.f64 	%fd93, %fd36, %fd92;
	abs.f64 	%fd94, %fd93;
	setp.lt.f64 	%p31, %fd94, %fd87;
	selp.f64 	%fd95, %fd94, %fd87, %p31;
	selp.f64 	%fd96, %fd90, %fd88, %p31;
	add.s32 	%r49, %r66, 2;
	cvt.rn.f64.s32 	%fd97, %r49;
	div.rn.f64 	%fd98, %fd97, 0d4024000000000000;
	fma.rn.f64 	%fd99, %fd37, %fd98, %fd177;
	fma.rn.f64 	%fd100, %fd1, %fd99, %fd38;
	sub.f64 	%fd101, %fd36, %fd100;
	abs.f64 	%fd102, %fd101;
	setp.lt.f64 	%p32, %fd102, %fd95;
	selp.f64 	%fd103, %fd102, %fd95, %p32;
	selp.f64 	%fd104, %fd98, %fd96, %p32;
	add.s32 	%r50, %r66, 3;
	cvt.rn.f64.s32 	%fd105, %r50;
	div.rn.f64 	%fd106, %fd105, 0d4024000000000000;
	fma.rn.f64 	%fd107, %fd37, %fd106, %fd177;
	fma.rn.f64 	%fd108, %fd1, %fd107, %fd38;
	sub.f64 	%fd109, %fd36, %fd108;
	abs.f64 	%fd110, %fd109;
	setp.lt.f64 	%p33, %fd110, %fd103;
	selp.f64 	%fd182, %fd110, %fd103, %p33;
	selp.f64 	%fd183, %fd106, %fd104, %p33;
	add.s32 	%r66, %r66, 4;
	setp.ne.s32 	%p34, %r50, %r34;
	@%p34 bra 	$L__BB1_28;
$L__BB1_29:
	fma.rn.f64 	%fd111, %fd37, %fd183, %fd177;
	fma.rn.f64 	%fd184, %fd1, %fd111, %fd38;
	cvt.rn.f32.f64 	%f3, %fd184;
	mul.wide.u32 	%rd15, %r23, 4;
	add.s64 	%rd16, %rd1, %rd15;
	st.global.f32 	[%rd16], %f3;
	mov.b16 	%rs16, 1;
$L__BB1_30:
	add.s32 	%r62, %r62, 1;
	setp.ne.s32 	%p35, %r62, %r32;
	mov.u32 	%r63, %r64;
	mov.f64 	%fd175, %fd178;
	mov.f64 	%fd176, %fd177;
	@%p35 bra 	$L__BB1_11;
$L__BB1_31:
	ret;

}


// ===== COMPILED SASS (sm_100) =====

	.target	sm_100

	.elftype	@"ET_EXEC"


//--------------------- .note.nv.tkinfo           --------------------------
	.section	.note.nv.tkinfo,"",@"SHT_NOTE"
	.sectionflags	@"SHF_NOTE_NV_TKINFO"
	.tkinfo
        /*0018*/ 	.word	0x00000002
        /*0030*/ 	.string	""
        /*0030*/ 	.string	"ptxas"
        /*0030*/ 	.string	"Cuda compilation tools, release 13.0, V13.0.88"
        /*0030*/ 	.string	"Build cuda_13.0.r13.0/compiler.36424714_0"
        /*0030*/ 	.string	"-arch sm_100 -m 64 "



//--------------------- .note.nv.cuinfo           --------------------------
	.section	.note.nv.cuinfo,"",@"SHT_NOTE"
	.sectionflags	@"SHF_NOTE_NV_CUINFO"
        /*0018*/ 	.short	0x0002
        /*001a*/ 	.short	0x0064
        /*001c*/ 	.short	0x0082
	.zero		2


//--------------------- .nv.info                  --------------------------
	.section	.nv.info,"",@"SHT_CUDA_INFO"
	.align	4


	//----- nvinfo : EIATTR_REGCOUNT
	.align		4
        /*0000*/ 	.byte	0x04, 0x2f
        /*0002*/ 	.short	(.L_1 - .L_0)
	.align		4
.L_0:
        /*0004*/ 	.word	index@(ehlers_ecema_batch_f32)
        /*0008*/ 	.word	0x0000002e


	//----- nvinfo : EIATTR_FRAME_SIZE
	.align		4
.L_1:
        /*000c*/ 	.byte	0x04, 0x11
        /*000e*/ 	.short	(.L_3 - .L_2)
	.align		4
.L_2:
        /*0010*/ 	.word	index@($__internal_1_$__cuda_sm20_div_rn_f64_full)
        /*0014*/ 	.word	0x00000000


	//----- nvinfo : EIATTR_FRAME_SIZE
	.align		4
.L_3:
        /*0018*/ 	.byte	0x04, 0x11
        /*001a*/ 	.short	(.L_5 - .L_4)
	.align		4
.L_4:
        /*001c*/ 	.word	index@(ehlers_ecema_batch_f32)
        /*0020*/ 	.word	0x00000000


	//----- nvinfo : EIATTR_REGCOUNT
	.align		4
.L_5:
        /*0024*/ 	.byte	0x04, 0x2f
        /*0026*/ 	.short	(.L_7 - .L_6)
	.align		4
.L_6:
        /*0028*/ 	.word	index@(ehlers_ecema_many_series_one_param_time_major_f32)
        /*002c*/ 	.word	0x0000002e


	//----- nvinfo : EIATTR_FRAME_SIZE
	.align		4
.L_7:
        /*0030*/ 	.byte	0x04, 0x11
        /*0032*/ 	.short	(.L_9 - .L_8)
	.align		4
.L_8:
        /*0034*/ 	.word	index@($__internal_0_$__cuda_sm20_div_rn_f64_full)
        /*0038*/ 	.word	0x00000000


	//----- nvinfo : EIATTR_FRAME_SIZE
	.align		4
.L_9:
        /*003c*/ 	.byte	0x04, 0x11
        /*003e*/ 	.short	(.L_11 - .L_10)
	.align		4
.L_10:
        /*0040*/ 	.word	index@(ehlers_ecema_many_series_one_param_time_major_f32)
        /*0044*/ 	.word	0x00000000


	//----- nvinfo : EIATTR_MIN_STACK_SIZE
	.align		4
.L_11:
        /*0048*/ 	.byte	0x04, 0x12
        /*004a*/ 	.short	(.L_13 - .L_12)
	.align		4
.L_12:
        /*004c*/ 	.word	index@(ehlers_ecema_many_series_one_param_time_major_f32)
        /*0050*/ 	.word	0x00000000


	//----- nvinfo : EIATTR_MIN_STACK_SIZE
	.align		4
.L_13:
        /*0054*/ 	.byte	0x04, 0x12
        /*0056*/ 	.short	(.L_15 - .L_14)
	.align		4
.L_14:
        /*0058*/ 	.word	index@(ehlers_ecema_batch_f32)
        /*005c*/ 	.word	0x00000000
.L_15:


//--------------------- .nv.compat                --------------------------
	.section	.nv.compat,"",@"SHT_CUDA_COMPAT_INFO"
	.align	4
        /*0000*/ 	.byte	0x02, 0x09, 0x00, 0x00, 0x02, 0x02, 0x01, 0x00, 0x02, 0x05, 0x05, 0x00, 0x03, 0x07, 0x01, 0x01
        /*0010*/ 	.byte	0x02, 0x03, 0x00, 0x00, 0x02, 0x06, 0x01, 0x00, 0x04, 0x0b, 0x08, 0x00, 0x01, 0x00, 0x00, 0x00
        /*0020*/ 	.byte	0x00, 0x00, 0x00, 0x00


//--------------------- .nv.info.ehlers_ecema_many_series_one_param_time_major_f32 --------------------------
	.section	.nv.info.ehlers_ecema_many_series_one_param_time_major_f32,"",@"SHT_CUDA_INFO"
	.sectionflags	@""
	.align	4


	//----- nvinfo : EIATTR_CUDA_API_VERSION
	.align		4
        /*0000*/ 	.byte	0x04, 0x37
        /*0002*/ 	.short	(.L_17 - .L_16)
.L_16:
        /*0004*/ 	.word	0x00000082


	//----- nvinfo : EIATTR_KPARAM_INFO
	.align		4
.L_17:
        /*0008*/ 	.byte	0x04, 0x17
        /*000a*/ 	.short	(.L_19 - .L_18)
.L_18:
        /*000c*/ 	.word	0x00000000
        /*0010*/ 	.short	0x0008
        /*0012*/ 	.short	0x0028
        /*0014*/ 	.byte	0x00, 0xf5, 0x21, 0x00


	//----- nvinfo : EIATTR_KPARAM_INFO
	.align		4
.L_19:
        /*0018*/ 	.byte	0x04, 0x17
        /*001a*/ 	.short	(.L_21 - .L_20)
.L_20:
        /*001c*/ 	.word	0x00000000
        /*0020*/ 	.short	0x0007
        /*0022*/ 	.short	0x0020
        /*0024*/ 	.byte	0x00, 0xf5, 0x21, 0x00


	//----- nvinfo : EIATTR_KPARAM_INFO
	.align		4
.L_21:
        /*0028*/ 	.byte	0x04, 0x17
        /*002a*/ 	.short	(.L_23 - .L_22)
.L_22:
        /*002c*/ 	.word	0x00000000
        /*0030*/ 	.short	0x0006
        /*0032*/ 	.short	0x0019
        /*0034*/ 	.byte	0x00, 0xf0, 0x05, 0x00


	//----- nvinfo : EIATTR_KPARAM_INFO
	.align		4
.L_23:
        /*0038*/ 	.byte	0x04, 0x17
        /*003a*/ 	.short	(.L_25 - .L_24)
.L_24:
        /*003c*/ 	.word	0x00000000
        /*0040*/ 	.short	0x0005
        /*0042*/ 	.short	0x0018
        /*0044*/ 	.byte	0x00, 0xf0, 0x05, 0x00


	//----- nvinfo : EIATTR_KPARAM_INFO
	.align		4
.L_25:
        /*0048*/ 	.byte	0x04, 0x17
        /*004a*/ 	.short	(.L_27 - .L_26)
.L_26:
        /*004c*/ 	.word	0x00000000
        /*0050*/ 	.short	0x0004
        /*0052*/ 	.short	0x0014
        /*0054*/ 	.byte	0x00, 0xf0, 0x11, 0x00


	//----- nvinfo : EIATTR_KPARAM_INFO
	.align		4
.L_27:
        /*0058*/ 	.byte	0x04, 0x17
        /*005a*/ 	.short	(.L_29 - .L_28)
.L_28:
        /*005c*/ 	.word	0x00000000
        /*0060*/ 	.short	0x0003
        /*0062*/ 	.short	0x0010
        /*0064*/ 	.byte	0x00, 0xf0, 0x11, 0x00


	//----- nvinfo : EIATTR_KPARAM_INFO
	.align		4
.L_29:
        /*0068*/ 	.byte	0x04, 0x17
        /*006a*/ 	.short	(.L_31 - .L_30)
.L_30:
        /*006c*/ 	.word	0x00000000
        /*0070*/ 	.short	0x0002
        /*0072*/ 	.short	0x000c
        /*0074*/ 	.byte	0x00, 0xf0, 0x11, 0x00


	//----- nvinfo : EIATTR_KPARAM_INFO
	.align		4
.L_31:
        /*0078*/ 	.byte	0x04, 0x17
        /*007a*/ 	.short	(.L_33 - .L_32)
.L_32:
        /*007c*/ 	.word	0x00000000
        /*0080*/ 	.short	0x0001
        /*0082*/ 	.short	0x0008
        /*0084*/ 	.byte	0x00, 0xf0, 0x11, 0x00


	//----- nvinfo : EIATTR_KPARAM_INFO
	.align		4
.L_33:
        /*0088*/ 	.byte	0x04, 0x17
        /*008a*/ 	.short	(.L_35 - .L_34)
.L_34:
        /*008c*/ 	.word	0x00000000
        /*0090*/ 	.short	0x0000
        /*0092*/ 	.short	0x0000
        /*0094*/ 	.byte	0x00, 0xf5, 0x21, 0x00


	//----- nvinfo : EIATTR_SPARSE_MMA_MASK
	.align		4
.L_35:
        /*0098*/ 	.byte	0x03, 0x50
        /*009a*/ 	.short	0x0000


	//----- nvinfo : EIATTR_MAXREG_COUNT
	.align		4
        /*009c*/ 	.byte	0x03, 0x1b
        /*009e*/ 	.short	0x00ff


	//----- nvinfo : EIATTR_NUM_BARRIERS
	.align		4
        /*00a0*/ 	.byte	0x02, 0x4c
        /*00a2*/ 	.byte	0x01
	.zero		1


	//----- nvinfo : EIATTR_MERCURY_ISA_VERSION
	.align		4
        /*00a4*/ 	.byte	0x03, 0x5f
        /*00a6*/ 	.short	0x0101


	//----- nvinfo : EIATTR_VRC_CTA_INIT_COUNT
	.align		4
        /*00a8*/ 	.byte	0x02, 0x4a
	.zero		1
	.zero		1


	//----- nvinfo : EIATTR_EXIT_INSTR_OFFSETS
	.align		4
        /*00ac*/ 	.byte	0x04, 0x1c
        /*00ae*/ 	.short	(.L_37 - .L_36)


	//   ....[0]....
.L_36:
        /*00b0*/ 	.word	0x00000050


	//   ....[1]....
        /*00b4*/ 	.word	0x00000190


	//   ....[2]....
        /*00b8*/ 	.word	0x000001f0


	//   ....[3]....
        /*00bc*/ 	.word	0x00000270


	//   ....[4]....
        /*00c0*/ 	.word	0x000002e0


	//   ....[5]....
        /*00c4*/ 	.word	0x00000350


	//   ....[6]....
        /*00c8*/ 	.word	0x00001ba0


	//   ....[7]....
        /*00cc*/ 	.word	0x00002eb0


	//----- nvinfo : EIATTR_CRS_STACK_SIZE
	.align		4
.L_37:
        /*00d0*/ 	.byte	0x04, 0x1e
        /*00d2*/ 	.short	(.L_39 - .L_38)
.L_38:
        /*00d4*/ 	.word	0x00000000


	//----- nvinfo : EIATTR_CBANK_PARAM_SIZE
	.align		4
.L_39:
        /*00d8*/ 	.byte	0x03, 0x19
        /*00da*/ 	.short	0x0030


	//----- nvinfo : EIATTR_PARAM_CBANK
	.align		4
        /*00dc*/ 	.byte	0x04, 0x0a
        /*00de*/ 	.short	(.L_41 - .L_40)
	.align		4
.L_40:
        /*00e0*/ 	.word	index@(.nv.constant0.ehlers_ecema_many_series_one_param_time_major_f32)
        /*00e4*/ 	.short	0x0380
        /*00e6*/ 	.short	0x0030


	//----- nvinfo : EIATTR_SW_WAR
	.align		4
.L_41:
        /*00e8*/ 	.byte	0x04, 0x36
        /*00ea*/ 	.short	(.L_43 - .L_42)
.L_42:
        /*00ec*/ 	.word	0x00000008
.L_43:


//--------------------- .nv.info.ehlers_ecema_batch_f32 --------------------------
	.section	.nv.info.ehlers_ecema_batch_f32,"",@"SHT_CUDA_INFO"
	.sectionflags	@""
	.align	4


	//----- nvinfo : EIATTR_CUDA_API_VERSION
	.align		4
        /*0000*/ 	.byte	0x04, 0x37
        /*0002*/ 	.short	(.L_45 - .L_44)
.L_44:
        /*0004*/ 	.word	0x00000082


	//----- nvinfo : EIATTR_KPARAM_INFO
	.align		4
.L_45:
        /*0008*/ 	.byte	0x04, 0x17
        /*000a*/ 	.short	(.L_47 - .L_46)
.L_46:
        /*000c*/ 	.word	0x00000000
        /*0010*/ 	.short	0x0008
        /*0012*/ 	.short	0x0038
        /*0014*/ 	.byte	0x00, 0xf5, 0x21, 0x00


	//----- nvinfo : EIATTR_KPARAM_INFO
	.align		4
.L_47:
        /*0018*/ 	.byte	0x04, 0x17
        /*001a*/ 	.short	(.L_49 - .L_48)
.L_48:
        /*001c*/ 	.word	0x00000000
        /*0020*/ 	.short	0x0007
        /*0022*/ 	.short	0x0030
        /*0024*/ 	.byte	0x00, 0xf0, 0x11, 0x00


	//----- nvinfo : EIATTR_KPARAM_INFO
	.align		4
.L_49:
        /*0028*/ 	.byte	0x04, 0x17
        /*002a*/ 	.short	(.L_51 - .L_50)
.L_50:
        /*002c*/ 	.word	0x00000000
        /*0030*/ 	.short	0x0006
        /*0032*/ 	.short	0x002c
        /*0034*/ 	.byte	0x00, 0xf0, 0x11, 0x00


	//----- nvinfo : EIATTR_KPARAM_INFO
	.align		4
.L_51:
        /*0038*/ 	.byte	0x04, 0x17
        /*003a*/ 	.short	(.L_53 - .L_52)
.L_52:
        /*003c*/ 	.word	0x00000000
        /*0040*/ 	.short	0x0005
        /*0042*/ 	.short	0x0028
        /*0044*/ 	.byte	0x00, 0xf0, 0x11, 0x00


	//----- nvinfo : EIATTR_KPARAM_INFO
	.align		4
.L_53:
        /*0048*/ 	.byte	0x04, 0x17
        /*004a*/ 	.short	(.L_55 - .L_54)
.L_54:
        /*004c*/ 	.word	0x00000000
        /*0050*/ 	.short	0x0004
        /*0052*/ 	.short	0x0020
        /*0054*/ 	.byte	0x00, 0xf5, 0x21, 0x00


	//----- nvinfo : EIATTR_KPARAM_INFO
	.align		4
.L_55:
        /*0058*/ 	.byte	0x04, 0x17
        /*005a*/ 	.short	(.L_57 - .L_56)
.L_56:
        /*005c*/ 	.word	0x00000000
        /*0060*/ 	.short	0x0003
        /*0062*/ 	.short	0x0018
        /*0064*/ 	.byte	0x00, 0xf5, 0x21, 0x00


	//----- nvinfo : EIATTR_KPARAM_INFO
	.align		4
.L_57:
        /*0068*/ 	.byte	0x04, 0x17
        /*006a*/ 	.short	(.L_59 - .L_58)
.L_58:
        /*006c*/ 	.word	0x00000000
        /*0070*/ 	.short	0x0002
        /*0072*/ 	.short	0x0010
        /*0074*/ 	.byte	0x00, 0xf5, 0x21, 0x00


	//----- nvinfo : EIATTR_KPARAM_INFO
	.align		4
.L_59:
        /*0078*/ 	.byte	0x04, 0x17
        /*007a*/ 	.short	(.L_61 - .L_60)
.L_60:
        /*007c*/ 	.word	0x00000000
        /*0080*/ 	.short	0x0001
        /*0082*/ 	.short	0x0008
        /*0084*/ 	.byte	0x00, 0xf5, 0x21, 0x00


	//----- nvinfo : EIATTR_KPARAM_INFO
	.align		4
.L_61:
        /*0088*/ 	.byte	0x04, 0x17
        /*008a*/ 	.short	(.L_63 - .L_62)
.L_62:
        /*008c*/ 	.word	0x00000000
        /*0090*/ 	.short	0x0000
        /*0092*/ 	.short	0x0000
        /*0094*/ 	.byte	0x00, 0xf5, 0x21, 0x00


	//----- nvinfo : EIATTR_SPARSE_MMA_MASK
	.align		4
.L_63:
        /*0098*/ 	.byte	0x03, 0x50
        /*009a*/ 	.short	0x0000


	//----- nvinfo : EIATTR_MAXREG_COUNT
	.align		4
        /*009c*/ 	.byte	0x03, 0x1b
        /*009e*/ 	.short	0x00ff


	//----- nvinfo : EIATTR_NUM_BARRIERS
	.align		4
        /*00a0*/ 	.byte	0x02, 0x4c
        /*00a2*/ 	.byte	0x01
	.zero		1


	//----- nvinfo : EIATTR_MERCURY_ISA_VERSION
	.align		4
        /*00a4*/ 	.byte	0x03, 0x5f
        /*00a6*/ 	.short	0x0101


	//----- nvinfo : EIATTR_VRC_CTA_INIT_COUNT
	.align		4
        /*00a8*/ 	.byte	0x02, 0x4a
	.zero		1
	.zero		1


	//----- nvinfo : EIATTR_EXIT_INSTR_OFFSETS
	.align		4
        /*00ac*/ 	.byte	0x04, 0x1c
        /*00ae*/ 	.short	(.L_65 - .L_64)


	//   ....[0]....
.L_64:
        /*00b0*/ 	.word	0x00000050


	//   ....[1]....
        /*00b4*/ 	.word	0x00000320


	//   ....[2]....
        /*00b8*/ 	.word	0x00000370


	//   ....[3]....
        /*00bc*/ 	.word	0x000003c0


	//   ....[4]....
        /*00c0*/ 	.word	0x00000410


	//   ....[5]....
        /*00c4*/ 	.word	0x00000470


	//   ....[6]....
        /*00c8*/ 	.word	0x00001d00


	//----- nvinfo : EIATTR_CRS_STACK_SIZE
	.align		4
.L_65:
        /*00cc*/ 	.byte	0x04, 0x1e
        /*00ce*/ 	.short	(.L_67 - .L_66)
.L_66:
        /*00d0*/ 	.word	0x00000000


	//----- nvinfo : EIATTR_CBANK_PARAM_SIZE
	.align		4
.L_67:
        /*00d4*/ 	.byte	0x03, 0x19
        /*00d6*/ 	.short	0x0040


	//----- nvinfo : EIATTR_PARAM_CBANK
	.align		4
        /*00d8*/ 	.byte	0x04, 0x0a
        /*00da*/ 	.short	(.L_69 - .L_68)
	.align		4
.L_68:
        /*00dc*/ 	.word	index@(.nv.constant0.ehlers_ecema_batch_f32)
        /*00e0*/ 	.short	0x0380
        /*00e2*/ 	.short	0x0040


	//----- nvinfo : EIATTR_SW_WAR
	.align		4
.L_69:
        /*00e4*/ 	.byte	0x04, 0x36
        /*00e6*/ 	.short	(.L_71 - .L_70)
.L_70:
        /*00e8*/ 	.word	0x00000008
.L_71:


//--------------------- .nv.callgraph             --------------------------
	.section	.nv.callgraph,"",@"SHT_CUDA_CALLGRAPH"
	.align	4
	.sectionentsize	8
	.align		4
        /*0000*/ 	.word	0x00000000
	.align		4
        /*0004*/ 	.word	0xffffffff
	.align		4
        /*0008*/ 	.word	0x00000000
	.align		4
        /*000c*/ 	.word	0xfffffffe
	.align		4
        /*0010*/ 	.word	0x00000000
	.align		4
        /*0014*/ 	.word	0xfffffffd
	.align		4
        /*0018*/ 	.word	0x00000000
	.align		4
        /*001c*/ 	.word	0xfffffffc


//--------------------- .text.ehlers_ecema_many_series_one_param_time_major_f32 --------------------------
	.section	.text.ehlers_ecema_many_series_one_param_time_major_f32,"ax",@progbits
	.align	128
        .global         ehlers_ecema_many_series_one_param_time_major_f32
        .type           ehlers_ecema_many_series_one_param_time_major_f32,@function
        .size           ehlers_ecema_many_series_one_param_time_major_f32,(.L_x_64 - ehlers_ecema_many_series_one_param_time_major_f32)
        .other          ehlers_ecema_many_series_one_param_time_major_f32,@"STO_CUDA_ENTRY STV_DEFAULT"
ehlers_ecema_many_series_one_param_time_major_f32:
.text.ehlers_ecema_many_series_one_param_time_major_f32:
[----:B------:R-:W-:Y:S08]  /*0000*/  LDC R1, c[0x0][0x37c] ;  /* 0x0000df00ff017b82 */ /* 0x000ff00000000800 */
[----:B------:R-:W0:Y:S01]  /*0010*/  S2UR UR19, SR_CTAID.X ;  /* 0x00000000001379c3 */ /* 0x000e220000002500 */
[----:B------:R-:W0:Y:S02]  /*0020*/  LDCU UR4, c[0x0][0x388] ;  /* 0x00007100ff0477ac */ /* 0x000e240008000800 */
[----:B0-----:R-:W-:-:S06]  /*0030*/  UISETP.GE.AND UP0, UPT, UR19, UR4, UPT ;  /* 0x000000041300728c */ /* 0x001fcc000bf06270 */
[----:B------:R-:W-:-:S13]  /*0040*/  PLOP3.LUT P0, PT, PT, PT, UP0, 0x80, 0x8 ;  /* 0x000000000008781c */ /* 0x000fda0003f0f008 */
[----:B------:R-:W-:Y:S05]  /*0050*/  @P0 EXIT ;  /* 0x000000000000094d */ /* 0x000fea0003800000 */
[----:B------:R-:W0:Y:S01]  /*0060*/  S2R R0, SR_TID.X ;  /* 0x0000000000007919 */ /* 0x000e220000002100 */
[----:B------:R-:W0:Y:S01]  /*0070*/  LDCU UR9, c[0x0][0x38c] ;  /* 0x00007180ff0977ac */ /* 0x000e220008000800 */
[----:B------:R-:W-:Y:S01]  /*0080*/  BSSY.RECONVERGENT B0, `(.L_x_0) ;  /* 0x000000f000007945 */ /* 0x000fe20003800200 */
[----:B------:R-:W1:Y:S01]  /*0090*/  LDCU.64 UR16, c[0x0][0x358] ;  /* 0x00006b00ff1077ac */ /* 0x000e620008000a00 */
[C---:B0-----:R-:W-:Y:S02]  /*00a0*/  ISETP.GE.AND P0, PT, R0.reuse, UR9, PT ;  /* 0x0000000900007c0c */ /* 0x041fe4000bf06270 */
[----:B------:R-:W-:-:S11]  /*00b0*/  ISETP.NE.AND P1, PT, R0, RZ, PT ;  /* 0x000000ff0000720c */ /* 0x000fd60003f25270 */
[----:B-1----:R-:W-:Y:S05]  /*00c0*/  @P0 BRA `(.L_x_1) ;  /* 0x0000000000280947 */ /* 0x002fea0003800000 */
[----:B------:R-:W0:Y:S01]  /*00d0*/  LDC R7, c[0x0][0x360] ;  /* 0x0000d800ff077b82 */ /* 0x000e220000000800 */
[----:B------:R-:W-:-:S07]  /*00e0*/  IMAD.MOV.U32 R9, RZ, RZ, 0x7fc00000 ;  /* 0x7fc00000ff097424 */ /* 0x000fce00078e00ff */
[----:B------:R-:W1:Y:S02]  /*00f0*/  LDC.64 R4, c[0x0][0x3a8] ;  /* 0x0000ea00ff047b82 */ /* 0x000e640000000a00 */
.L_x_2:
[----:B--2---:R-:W-:-:S04]  /*0100*/  IMAD.U32 R3, RZ, RZ, UR4 ;  /* 0x00000004ff037e24 */ /* 0x004fc8000f8e00ff */
[----:B------:R-:W-:Y:S02]  /*0110*/  IMAD R3, R0, R3, UR19 ;  /* 0x0000001300037e24 */ /* 0x000fe4000f8e0203 */
[----:B0-----:R-:W-:Y:S02]  /*0120*/  IMAD.IADD R0, R7, 0x1, R0 ;  /* 0x0000000107007824 */ /* 0x001fe400078e0200 */
[----:B-1----:R-:W-:-:S03]  /*0130*/  IMAD.WIDE R2, R3, 0x4, R4 ;  /* 0x0000000403027825 */ /* 0x002fc600078e0204 */
[----:B------:R-:W-:Y:S02]  /*0140*/  ISETP.GE.AND P0, PT, R0, UR9, PT ;  /* 0x0000000900007c0c */ /* 0x000fe4000bf06270 */
[----:B------:R2:W-:Y:S11]  /*0150*/  STG.E desc[UR16][R2.64], R9 ;  /* 0x0000000902007986 */ /* 0x0005f6000c101910 */
[----:B------:R-:W-:Y:S05]  /*0160*/  @!P0 BRA `(.L_x_2) ;  /* 0xfffffffc00e48947 */ /* 0x000fea000383ffff */
.L_x_1:
[----:B------:R-:W-:Y:S05]  /*0170*/  BSYNC.RECONVERGENT B0 ;  /* 0x0000000000007941 */ /* 0x000fea0003800200 */
.L_x_0:
[----:B------:R-:W-:Y:S06]  /*0180*/  BAR.SYNC.DEFER_BLOCKING 0x0 ;  /* 0x0000000000007b1d */ /* 0x000fec0000010000 */
[----:B------:R-:W-:Y:S05]  /*0190*/  @P1 EXIT ;  /* 0x000000000000194d */ /* 0x000fea0003800000 */
[----:B------:R-:W0:Y:S02]  /*01a0*/  LDCU.64 UR6, c[0x0][0x390] ;  /* 0x00007200ff0677ac */ /* 0x000e240008000a00 */
[----:B0-----:R-:W-:-:S04]  /*01b0*/  UISETP.LT.AND UP0, UPT, UR6, UR7, UPT ;  /* 0x000000070600728c */ /* 0x001fc8000bf01270 */
[----:B------:R-:W-:-:S04]  /*01c0*/  USEL UR4, UR6, UR7, UP0 ;  /* 0x0000000706047287 */ /* 0x000fc80008000000 */
[----:B------:R-:W-:-:S06]  /*01d0*/  UISETP.GE.AND UP0, UPT, UR4, 0x1, UPT ;  /* 0x000000010400788c */ /* 0x000fcc000bf06270 */
[----:B------:R-:W-:-:S13]  /*01e0*/  PLOP3.LUT P0, PT, PT, PT, UP0, 0x80, 0x8 ;  /* 0x000000000008781c */ /* 0x000fda0003f0f008 */
[----:B------:R-:W-:Y:S05]  /*01f0*/  @!P0 EXIT ;  /* 0x000000000000894d */ /* 0x000fea0003800000 */
[----:B------:R-:W0:Y:S02]  /*0200*/  LDCU.64 UR4, c[0x0][0x3a0] ;  /* 0x00007400ff0477ac */ /* 0x000e240008000a00 */
[----:B0-----:R-:W-:-:S06]  /*0210*/  UIMAD.WIDE.U32 UR4, UR19, 0x4, UR4 ;  /* 0x00000004130478a5 */ /* 0x001fcc000f8e0004 */
[----:B--2---:R-:W-:Y:S02]  /*0220*/  IMAD.U32 R2, RZ, RZ, UR4 ;  /* 0x00000004ff027e24 */ /* 0x004fe4000f8e00ff */
[----:B------:R-:W-:-:S05]  /*0230*/  IMAD.U32 R3, RZ, RZ, UR5 ;  /* 0x00000005ff037e24 */ /* 0x000fca000f8e00ff */
[----:B------:R-:W2:Y:S02]  /*0240*/  LDG.E.CONSTANT R2, desc[UR16][R2.64] ;  /* 0x0000001002027981 */ /* 0x000ea4000c1e9900 */
[----:B--2---:R-:W-:-:S04]  /*0250*/  ISETP.GE.AND P0, PT, R2, UR9, PT ;  /* 0x0000000902007c0c */ /* 0x004fc8000bf06270 */
[----:B------:R-:W-:-:S13]  /*0260*/  ISETP.LT.OR P0, PT, R2, RZ, P0 ;  /* 0x000000ff0200720c */ /* 0x000fda0000701670 */
[----:B------:R-:W-:Y:S05]  /*0270*/  @P0 EXIT ;  /* 0x000000000000094d */ /* 0x000fea0003800000 */
[----:B------:R-:W-:Y:S01]  /*0280*/  R2UR UR5, R2 ;  /* 0x00000000020572ca */ /* 0x000fe200000e0000 */
[----:B------:R-:W0:-:S12]  /*0290*/  LDCU.U8 UR7, c[0x0][0x398] ;  /* 0x00007300ff0777ac */ /* 0x000e180008000000 */
[----:B------:R-:W-:-:S04]  /*02a0*/  UIADD3 UR4, UPT, UPT, -UR5, UR9, URZ ;  /* 0x0000000905047290 */ /* 0x000fc8000fffe1ff */
[----:B------:R-:W-:Y:S01]  /*02b0*/  UISETP.GE.AND UP0, UPT, UR4, UR6, UPT ;  /* 0x000000060400728c */ /* 0x000fe2000bf06270 */
[----:B0-----:R-:W-:-:S05]  /*02c0*/  ISETP.EQ.AND P1, PT, RZ, UR7, PT ;  /* 0x00000007ff007c0c */ /* 0x001fca000bf22270 */
[----:B------:R-:W-:-:S13]  /*02d0*/  PLOP3.LUT P0, PT, PT, PT, UP0, 0x80, 0x8 ;  /* 0x000000000008781c */ /* 0x000fda0003f0f008 */
[----:B------:R-:W-:Y:S05]  /*02e0*/  @!P0 EXIT P1 ;  /* 0x000000000000894d */ /* 0x000fea0000800000 */
[----:B------:R-:W-:Y:S02]  /*02f0*/  UIADD3 UR10, UPT, UPT, UR5, UR6, URZ ;  /* 0x00000006050a7290 */ /* 0x000fe4000fffe0ff */
[----:B------:R-:W-:Y:S02]  /*0300*/  UISETP.NE.AND UP0, UPT, UR7, URZ, UPT ;  /* 0x000000ff0700728c */ /* 0x000fe4000bf05270 */
[----:B------:R-:W-:-:S04]  /*0310*/  UIADD3 UR8, UPT, UPT, UR10, -0x1, URZ ;  /* 0xffffffff0a087890 */ /* 0x000fc8000fffe0ff */
[----:B------:R-:W-:-:S04]  /*0320*/  USEL UR8, UR5, UR8, UP0 ;  /* 0x0000000805087287 */ /* 0x000fc80008000000 */
[----:B------:R-:W-:-:S06]  /*0330*/  UISETP.GE.AND UP1, UPT, UR8, UR9, UPT ;  /* 0x000000090800728c */ /* 0x000fcc000bf26270 */
[----:B------:R-:W-:-:S13]  /*0340*/  PLOP3.LUT P0, PT, PT, PT, UP1, 0x80, 0x8 ;  /* 0x000000000008781c */ /* 0x000fda0003f0f018 */
[----:B------:R-:W-:Y:S05]  /*0350*/  @P0 EXIT ;  /* 0x000000000000094d */ /* 0x000fea0003800000 */
[----:B------:R-:W-:Y:S01]  /*0360*/  UIADD3 UR4, UPT, UPT, UR6, 0x1, URZ ;  /* 0x0000000106047890 */ /* 0x000fe2000fffe0ff */
[----:B------:R-:W-:-:S08]  /*0370*/  IMAD.MOV.U32 R2, RZ, RZ, 0x1 ;  /* 0x00000001ff027424 */ /* 0x000fd000078e00ff */
[----:B------:R-:W0:Y:S08]  /*0380*/  I2F.F64.U32 R30, UR4 ;  /* 0x00000004001e7d12 */ /* 0x000e300008201800 */
[----:B0-----:R-:W0:Y:S02]  /*0390*/  MUFU.RCP64H R3, R31 ;  /* 0x0000001f00037308 */ /* 0x001e240000001800 */
[----:B0-----:R-:W-:-:S08]  /*03a0*/  DFMA R4, -R30, R2, 1 ;  /* 0x3ff000001e04742b */ /* 0x001fd00000000102 */
[----:B------:R-:W-:-:S08]  /*03b0*/  DFMA R4, R4, R4, R4 ;  /* 0x000000040404722b */ /* 0x000fd00000000004 */
[----:B------:R-:W-:-:S08]  /*03c0*/  DFMA R4, R2, R4, R2 ;  /* 0x000000040204722b */ /* 0x000fd00000000002 */
[----:B------:R-:W-:-:S08]  /*03d0*/  DFMA R2, -R30, R4, 1 ;  /* 0x3ff000001e02742b */ /* 0x000fd00000000104 */
[----:B------:R-:W-:-:S08]  /*03e0*/  DFMA R2, R4, R2, R4 ;  /* 0x000000020402722b */ /* 0x000fd00000000004 */
[----:B------:R-:W-:-:S08]  /*03f0*/  DMUL R4, R2, 2 ;  /* 0x4000000002047828 */ /* 0x000fd00000000000 */
[----:B------:R-:W-:-:S08]  /*0400*/  DFMA R6, -R30, R4, 2 ;  /* 0x400000001e06742b */ /* 0x000fd00000000104 */
[----:B------:R-:W-:-:S10]  /*0410*/  DFMA R6, R2, R6, R4 ;  /* 0x000000060206722b */ /* 0x000fd40000000004 */
[----:B------:R-:W-:Y:S02]  /*0420*/  R2UR UR7, R7 ;  /* 0x00000000070772ca */ /* 0x000fe400000e0000 */
[----:B------:R-:W-:-:S11]  /*0430*/  R2UR UR6, R6 ;  /* 0x00000000060672ca */ /* 0x000fd600000e0000 */
[----:B------:R-:W-:-:S05]  /*0440*/  FFMA R0, RZ, R31, UR7 ;  /* 0x00000007ff007e23 */ /* 0x000fca000800001f */
[----:B------:R-:W-:-:S13]  /*0450*/  FSETP.GT.AND P0, PT, |R0|, 1.469367938527859385e-39, PT ;  /* 0x001000000000780b */ /* 0x000fda0003f04200 */
[----:B------:R-:W-:Y:S05]  /*0460*/  @P0 BRA `(.L_x_3) ;  /* 0x0000000000180947 */ /* 0x000fea0003800000 */
[----:B------:R-:W-:Y:S01]  /*0470*/  IMAD.MOV.U32 R8, RZ, RZ, RZ ;  /* 0x000000ffff087224 */ /* 0x000fe200078e00ff */
[----:B------:R-:W-:Y:S01]  /*0480*/  MOV R0, 0x4b0 ;  /* 0x000004b000007802 */ /* 0x000fe20000000f00 */
[----:B------:R-:W-:-:S07]  /*0490*/  IMAD.MOV.U32 R9, RZ, RZ, 0x40000000 ;  /* 0x40000000ff097424 */ /* 0x000fce00078e00ff */
[----:B------:R-:W-:Y:S05]  /*04a0*/  CALL.REL.NOINC `($__internal_0_$__cuda_sm20_div_rn_f64_full) ;  /* 0x00000028008c7944 */ /* 0x000fea0003c00000 */
[----:B------:R-:W-:Y:S02]  /*04b0*/  R2UR UR6, R8 ;  /* 0x00000000080672ca */ /* 0x000fe400000e0000 */
[----:B------:R-:W-:-:S15]  /*04c0*/  R2UR UR7, R9 ;  /* 0x00000000090772ca */ /* 0x000fde00000e0000 */
.L_x_3:
[----:B------:R-:W-:Y:S01]  /*04d0*/  IMAD.U32 R26, RZ, RZ, UR6 ;  /* 0x00000006ff1a7e24 */ /* 0x000fe2000f8e00ff */
[----:B------:R-:W0:Y:S01]  /*04e0*/  LDCU.U8 UR20, c[0x0][0x399] ;  /* 0x00007320ff1477ac */ /* 0x000e220008000000 */
[----:B------:R-:W-:-:S06]  /*04f0*/  IMAD.U32 R27, RZ, RZ, UR7 ;  /* 0x00000007ff1b7e24 */ /* 0x000fcc000f8e00ff */
[----:B------:R-:W-:Y:S01]  /*0500*/  DADD R26, -R26, 1 ;  /* 0x3ff000001a1a7429 */ /* 0x000fe20000000100 */
[----:B------:R-:W-:Y:S10]  /*0510*/  BRA.U UP0, `(.L_x_4) ;  /* 0x0000001500a47547 */ /* 0x000ff4000b800000 */
[----:B------:R-:W1:Y:S01]  /*0520*/  MUFU.RCP64H R3, 10 ;  /* 0x4024000000037908 */ /* 0x000e620000001800 */
[----:B------:R-:W-:Y:S01]  /*0530*/  IMAD.MOV.U32 R6, RZ, RZ, 0x0 ;  /* 0x00000000ff067424 */ /* 0x000fe200078e00ff */
[----:B------:R-:W-:Y:S01]  /*0540*/  MOV R7, 0x40240000 ;  /* 0x4024000000077802 */ /* 0x000fe20000000f00 */
[----:B------:R-:W-:Y:S01]  /*0550*/  IMAD.MOV.U32 R2, RZ, RZ, 0x1 ;  /* 0x00000001ff027424 */ /* 0x000fe200078e00ff */
[----:B------:R-:W2:Y:S05]  /*0560*/  LDCU UR4, c[0x0][0x394] ;  /* 0x00007280ff0477ac */ /* 0x000eaa0008000800 */
[----:B-1----:R-:W-:Y:S01]  /*0570*/  DFMA R4, R2, -R6, 1 ;  /* 0x3ff000000204742b */ /* 0x002fe20000000806 */
[----:B--2---:R-:W-:-:S07]  /*0580*/  UIADD3 UR4, UPT, UPT, -UR4, URZ, URZ ;  /* 0x000000ff04047290 */ /* 0x004fce000fffe1ff */
[----:B------:R-:W-:Y:S02]  /*0590*/  DFMA R4, R4, R4, R4 ;  /* 0x000000040404722b */ /* 0x000fe40000000004 */
[----:B------:R-:W1:Y:S06]  /*05a0*/  I2F.F64 R8, UR4 ;  /* 0x0000000400087d12 */ /* 0x000e6c0008201c00 */
[----:B------:R-:W-:-:S08]  /*05b0*/  DFMA R4, R2, R4, R2 ;  /* 0x000000040204722b */ /* 0x000fd00000000002 */
[----:B------:R-:W-:Y:S01]  /*05c0*/  DFMA R2, R4, -R6, 1 ;  /* 0x3ff000000402742b */ /* 0x000fe20000000806 */
[----:B-1----:R-:W-:-:S07]  /*05d0*/  FSETP.GEU.AND P1, PT, |R9|, 6.5827683646048100446e-37, PT ;  /* 0x036000000900780b */ /* 0x002fce0003f2e200 */
[----:B------:R-:W-:-:S08]  /*05e0*/  DFMA R2, R4, R2, R4 ;  /* 0x000000020402722b */ /* 0x000fd00000000004 */
[----:B------:R-:W-:-:S08]  /*05f0*/  DMUL R6, R8, R2 ;  /* 0x0000000208067228 */ /* 0x000fd00000000000 */
[----:B------:R-:W-:-:S08]  /*0600*/  DFMA R4, R6, -10, R8 ;  /* 0xc02400000604782b */ /* 0x000fd00000000008 */
[----:B------:R-:W-:-:S10]  /*0610*/  DFMA R6, R2, R4, R6 ;  /* 0x000000040206722b */ /* 0x000fd40000000006 */
[----:B------:R-:W-:-:S05]  /*0620*/  FFMA R0, RZ, 2.5625, R7 ;  /* 0x40240000ff007823 */ /* 0x000fca0000000007 */
[----:B------:R-:W-:-:S13]  /*0630*/  FSETP.GT.AND P0, PT, |R0|, 1.469367938527859385e-39, PT ;  /* 0x001000000000780b */ /* 0x000fda0003f04200 */
[----:B------:R-:W-:Y:S05]  /*0640*/  @P0 BRA P1, `(.L_x_5) ;  /* 0x0000000000180947 */ /* 0x000fea0000800000 */
[----:B------:R-:W-:Y:S01]  /*0650*/  IMAD.MOV.U32 R30, RZ, RZ, RZ ;  /* 0x000000ffff1e7224 */ /* 0x000fe200078e00ff */
[----:B------:R-:W-:Y:S01]  /*0660*/  MOV R0, 0x690 ;  /* 0x0000069000007802 */ /* 0x000fe20000000f00 */
[----:B------:R-:W-:-:S07]  /*0670*/  IMAD.MOV.U32 R31, RZ, RZ, 0x40240000 ;  /* 0x40240000ff1f7424 */ /* 0x000fce00078e00ff */
[----:B0-----:R-:W-:Y:S05]  /*0680*/  CALL.REL.NOINC `($__internal_0_$__cuda_sm20_div_rn_f64_full) ;  /* 0x0000002800147944 */ /* 0x001fea0003c00000 */
[----:B------:R-:W-:Y:S02]  /*0690*/  IMAD.MOV.U32 R6, RZ, RZ, R8 ;  /* 0x000000ffff067224 */ /* 0x000fe400078e0008 */
[----:B------:R-:W-:-:S07]  /*06a0*/  IMAD.MOV.U32 R7, RZ, RZ, R9 ;  /* 0x000000ffff077224 */ /* 0x000fce00078e0009 */
.L_x_5:
[----:B------:R-:W1:Y:S01]  /*06b0*/  MUFU.RCP64H R3, 10 ;  /* 0x4024000000037908 */ /* 0x000e620000001800 */
[----:B------:R-:W-:Y:S01]  /*06c0*/  IMAD.MOV.U32 R4, RZ, RZ, 0x0 ;  /* 0x00000000ff047424 */ /* 0x000fe200078e00ff */
[----:B------:R-:W2:Y:S01]  /*06d0*/  LDCU UR9, c[0x0][0x394] ;  /* 0x00007280ff0977ac */ /* 0x000ea20008000800 */
[----:B------:R-:W-:Y:S02]  /*06e0*/  IMAD.MOV.U32 R5, RZ, RZ, 0x40240000 ;  /* 0x40240000ff057424 */ /* 0x000fe400078e00ff */
[----:B------:R-:W-:-:S06]  /*06f0*/  IMAD.MOV.U32 R2, RZ, RZ, 0x1 ;  /* 0x00000001ff027424 */ /* 0x000fcc00078e00ff */
[----:B-1----:R-:W-:Y:S01]  /*0700*/  DFMA R8, R2, -R4, 1 ;  /* 0x3ff000000208742b */ /* 0x002fe20000000804 */
[----:B--2---:R-:W-:-:S07]  /*0710*/  UIADD3 UR9, UPT, UPT, -UR9, 0x1, URZ ;  /* 0x0000000109097890 */ /* 0x004fce000fffe1ff */
[----:B------:R-:W-:-:S08]  /*0720*/  DFMA R8, R8, R8, R8 ;  /* 0x000000080808722b */ /* 0x000fd00000000008 */
[----:B------:R-:W-:Y:S02]  /*0730*/  DFMA R2, R2, R8, R2 ;  /* 0x000000080202722b */ /* 0x000fe40000000002 */
[----:B------:R-:W1:Y:S06]  /*0740*/  I2F.F64 R8, UR9 ;  /* 0x0000000900087d12 */ /* 0x000e6c0008201c00 */
[----:B------:R-:W-:-:S08]  /*0750*/  DFMA R4, R2, -R4, 1 ;  /* 0x3ff000000204742b */ /* 0x000fd00000000804 */
[----:B------:R-:W-:Y:S01]  /*0760*/  DFMA R10, R2, R4, R2 ;  /* 0x00000004020a722b */ /* 0x000fe20000000002 */
[----:B-1----:R-:W-:-:S07]  /*0770*/  FSETP.GEU.AND P1, PT, |R9|, 6.5827683646048100446e-37, PT ;  /* 0x036000000900780b */ /* 0x002fce0003f2e200 */
        /* <DEDUP_REMOVED lines=10> */
[----:B------:R-:W-:Y:S01]  /*0820*/  IMAD.MOV.U32 R4, RZ, RZ, R8 ;  /* 0x000000ffff047224 */ /* 0x000fe200078e0008 */
[----:B------:R-:W-:-:S07]  /*0830*/  MOV R5, R9 ;  /* 0x0000000900057202 */ /* 0x000fce0000000f00 */
.L_x_6:
        /* <DEDUP_REMOVED lines=8> */
[----:B------:R-:W-:-:S08]  /*08c0*/  DFMA R10, R2, R10, R2 ;  /* 0x0000000a020a722b */ /* 0x000fd00000000002 */
[C---:B------:R-:W-:Y:S01]  /*08d0*/  DFMA R2, R10.reuse, -R8, 1 ;  /* 0x3ff000000a02742b */ /* 0x040fe20000000808 */
[----:B------:R-:W1:Y:S07]  /*08e0*/  I2F.F64 R8, UR4 ;  /* 0x0000000400087d12 */ /* 0x000e6e0008201c00 */
[----:B------:R-:W-:-:S08]  /*08f0*/  DFMA R12, R10, R2, R10 ;  /* 0x000000020a0c722b */ /* 0x000fd0000000000a */
[----:B-1----:R-:W-:Y:S01]  /*0900*/  DMUL R2, R12, R8 ;  /* 0x000000080c027228 */ /* 0x002fe20000000000 */
[----:B------:R-:W-:-:S07]  /*0910*/  FSETP.GEU.AND P1, PT, |R9|, 6.5827683646048100446e-37, PT ;  /* 0x036000000900780b */ /* 0x000fce0003f2e200 */
        /* <DEDUP_REMOVED lines=11> */
.L_x_7:
[----:B------:R-:W1:Y:S01]  /*09d0*/  LDCU UR14, c[0x0][0x38c] ;  /* 0x00007180ff0e77ac */ /* 0x000e620008000800 */
[----:B------:R-:W-:Y:S02]  /*09e0*/  PRMT R10, RZ, 0x7610, R10 ;  /* 0x00007610ff0a7816 */ /* 0x000fe4000000000a */
[----:B------:R-:W-:Y:S02]  /*09f0*/  CS2R R16, SRZ ;  /* 0x0000000000107805 */ /* 0x000fe4000001ff00 */
[----:B------:R-:W-:Y:S02]  /*0a00*/  CS2R R8, SRZ ;  /* 0x0000000000087805 */ /* 0x000fe4000001ff00 */
[----:B------:R-:W-:Y:S01]  /*0a10*/  CS2R R12, SRZ ;  /* 0x00000000000c7805 */ /* 0x000fe2000001ff00 */
[----:B------:R-:W-:Y:S01]  /*0a20*/  UMOV UR4, URZ ;  /* 0x000000ff00047c82 */ /* 0x000fe20008000000 */
[----:B------:R-:W-:Y:S01]  /*0a30*/  UMOV UR12, UR5 ;  /* 0x00000005000c7c82 */ /* 0x000fe20008000000 */
[----:B-1----:R-:W-:-:S04]  /*0a40*/  UISETP.LT.U32.AND UP0, UPT, UR10, UR14, UPT ;  /* 0x0000000e0a00728c */ /* 0x002fc8000bf01070 */
[----:B------:R-:W-:-:S12]  /*0a50*/  USEL UR14, UR10, UR14, UP0 ;  /* 0x0000000e0a0e7287 */ /* 0x000fd80008000000 */
.L_x_19:
[----:B------:R-:W1:Y:S01]  /*0a60*/  LDCU UR15, c[0x0][0x388] ;  /* 0x00007100ff0f77ac */ /* 0x000e620008000800 */
[----:B------:R-:W2:Y:S01]  /*0a70*/  LDCU.64 UR10, c[0x0][0x380] ;  /* 0x00007000ff0a77ac */ /* 0x000ea20008000a00 */
[----:B-1----:R-:W-:-:S04]  /*0a80*/  UIMAD UR15, UR12, UR15, UR19 ;  /* 0x0000000f0c0f72a4 */ /* 0x002fc8000f8e0213 */
[----:B--2---:R-:W-:-:S06]  /*0a90*/  UIMAD.WIDE UR10, UR15, 0x4, UR10 ;  /* 0x000000040f0a78a5 */ /* 0x004fcc000f8e020a */
[----:B------:R-:W-:Y:S02]  /*0aa0*/  IMAD.U32 R14, RZ, RZ, UR10 ;  /* 0x0000000aff0e7e24 */ /* 0x000fe4000f8e00ff */
[----:B------:R-:W-:-:S05]  /*0ab0*/  IMAD.U32 R15, RZ, RZ, UR11 ;  /* 0x0000000bff0f7e24 */ /* 0x000fca000f8e00ff */
[----:B------:R-:W2:Y:S01]  /*0ac0*/  LDG.E.CONSTANT R14, desc[UR16][R14.64] ;  /* 0x000000100e0e7981 */ /* 0x000ea2000c1e9900 */
[----:B------:R-:W-:Y:S01]  /*0ad0*/  UISETP.NE.AND UP0, UPT, UR12, UR5, UPT ;  /* 0x000000050c00728c */ /* 0x000fe2000bf05270 */
[----:B------:R-:W-:Y:S01]  /*0ae0*/  UMOV UR13, 0x1 ;  /* 0x00000001000d7882 */ /* 0x000fe20000000000 */
[----:B--2---:R-:W1:Y:S02]  /*0af0*/  F2F.F64.F32 R20, R14 ;  /* 0x0000000e00147310 */ /* 0x004e640000201800 */
[----:B-1----:R-:W-:Y:S01]  /*0b00*/  IMAD.MOV.U32 R24, RZ, RZ, R20 ;  /* 0x000000ffff187224 */ /* 0x002fe200078e0014 */
[----:B------:R-:W-:Y:S01]  /*0b10*/  MOV R22, R20 ;  /* 0x0000001400167202 */ /* 0x000fe20000000f00 */
[--C-:B------:R-:W-:Y:S02]  /*0b20*/  IMAD.MOV.U32 R25, RZ, RZ, R21.reuse ;  /* 0x000000ffff197224 */ /* 0x100fe400078e0015 */
[----:B------:R-:W-:Y:S01]  /*0b30*/  IMAD.MOV.U32 R23, RZ, RZ, R21 ;  /* 0x000000ffff177224 */ /* 0x000fe200078e0015 */
[----:B------:R-:W-:Y:S06]  /*0b40*/  BRA.U !UP0, `(.L_x_8) ;  /* 0x0000000108b07547 */ /* 0x000fec000b800000 */
[----:B------:R-:W-:-:S09]  /*0b50*/  UISETP.GE.AND UP0, UPT, UR12, UR14, UPT ;  /* 0x0000000e0c00728c */ /* 0x000fd2000bf06270 */
[----:B------:R-:W-:Y:S05]  /*0b60*/  BRA.U UP0, `(.L_x_9) ;  /* 0x0000000100887547 */ /* 0x000fea000b800000 */
[----:B------:R-:W-:Y:S01]  /*0b70*/  DSETP.NE.AND P0, PT, |R20|, +INF , PT ;  /* 0x7ff000001400742a */ /* 0x000fe20003f05200 */
[----:B------:R-:W-:Y:S01]  /*0b80*/  UMOV UR13, UR4 ;  /* 0x00000004000d7c82 */ /* 0x000fe20008000000 */
[--C-:B------:R-:W-:Y:S02]  /*0b90*/  IMAD.MOV.U32 R24, RZ, RZ, R8.reuse ;  /* 0x000000ffff187224 */ /* 0x100fe400078e0008 */
[--C-:B------:R-:W-:Y:S02]  /*0ba0*/  IMAD.MOV.U32 R25, RZ, RZ, R9.reuse ;  /* 0x000000ffff197224 */ /* 0x100fe400078e0009 */
[----:B------:R-:W-:Y:S02]  /*0bb0*/  IMAD.MOV.U32 R22, RZ, RZ, R8 ;  /* 0x000000ffff167224 */ /* 0x000fe400078e0008 */
[----:B------:R-:W-:-:S06]  /*0bc0*/  IMAD.MOV.U32 R23, RZ, RZ, R9 ;  /* 0x000000ffff177224 */ /* 0x000fcc00078e0009 */
[----:B------:R-:W-:Y:S05]  /*0bd0*/  @!P0 BRA `(.L_x_8) ;  /* 0x00000000008c8947 */ /* 0x000fea0003800000 */
[----:B------:R-:W-:Y:S01]  /*0be0*/  UIADD3 UR13, UPT, UPT, UR4, 0x1, URZ ;  /* 0x00000001040d7890 */ /* 0x000fe2000fffe0ff */
[----:B------:R-:W-:-:S08]  /*0bf0*/  IMAD.MOV.U32 R14, RZ, RZ, 0x1 ;  /* 0x00000001ff0e7424 */ /* 0x000fd000078e00ff */
[----:B------:R-:W1:Y:S08]  /*0c00*/  I2F.F64 R30, UR13 ;  /* 0x0000000d001e7d12 */ /* 0x000e700008201c00 */
[----:B-1----:R-:W1:Y:S02]  /*0c10*/  MUFU.RCP64H R15, R31 ;  /* 0x0000001f000f7308 */ /* 0x002e640000001800 */
[----:B-1----:R-:W-:-:S08]  /*0c20*/  DFMA R12, -R30, R14, 1 ;  /* 0x3ff000001e0c742b */ /* 0x002fd0000000010e */
[----:B------:R-:W-:Y:S02]  /*0c30*/  DFMA R18, R12, R12, R12 ;  /* 0x0000000c0c12722b */ /* 0x000fe4000000000c */
[----:B------:R-:W1:Y:S06]  /*0c40*/  I2F.F64 R12, UR4 ;  /* 0x00000004000c7d12 */ /* 0x000e6c0008201c00 */
[----:B------:R-:W-:-:S08]  /*0c50*/  DFMA R18, R14, R18, R14 ;  /* 0x000000120e12722b */ /* 0x000fd0000000000e */
[----:B------:R-:W-:Y:S02]  /*0c60*/  DFMA R14, -R30, R18, 1 ;  /* 0x3ff000001e0e742b */ /* 0x000fe40000000112 */
[----:B-1----:R-:W-:-:S06]  /*0c70*/  DFMA R20, R12, R8, R20 ;  /* 0x000000080c14722b */ /* 0x002fcc0000000014 */
[----:B------:R-:W-:-:S04]  /*0c80*/  DFMA R14, R18, R14, R18 ;  /* 0x0000000e120e722b */ /* 0x000fc80000000012 */
[----:B------:R-:W-:-:S04]  /*0c90*/  FSETP.GEU.AND P1, PT, |R21|, 6.5827683646048100446e-37, PT ;  /* 0x036000001500780b */ /* 0x000fc80003f2e200 */
[----:B------:R-:W-:-:S08]  /*0ca0*/  DMUL R8, R20, R14 ;  /* 0x0000000e14087228 */ /* 0x000fd00000000000 */
[----:B------:R-:W-:-:S08]  /*0cb0*/  DFMA R12, -R30, R8, R20 ;  /* 0x000000081e0c722b */ /* 0x000fd00000000114 */
[----:B------:R-:W-:-:S10]  /*0cc0*/  DFMA R8, R14, R12, R8 ;  /* 0x0000000c0e08722b */ /* 0x000fd40000000008 */
[----:B------:R-:W-:-:S05]  /*0cd0*/  FFMA R0, RZ, R31, R9 ;  /* 0x0000001fff007223 */ /* 0x000fca0000000009 */
[----:B------:R-:W-:-:S13]  /*0ce0*/  FSETP.GT.AND P0, PT, |R0|, 1.469367938527859385e-39, PT ;  /* 0x001000000000780b */ /* 0x000fda0003f04200 */
[----:B------:R-:W-:Y:S05]  /*0cf0*/  @P0 BRA P1, `(.L_x_10) ;  /* 0x0000000000100947 */ /* 0x000fea0000800000 */
[----:B------:R-:W-:Y:S01]  /*0d00*/  IMAD.MOV.U32 R8, RZ, RZ, R20 ;  /* 0x000000ffff087224 */ /* 0x000fe200078e0014 */
[----:B------:R-:W-:Y:S01]  /*0d10*/  MOV R0, 0xd40 ;  /* 0x00000d4000007802 */ /* 0x000fe20000000f00 */
[----:B------:R-:W-:-:S07]  /*0d20*/  IMAD.MOV.U32 R9, RZ, RZ, R21 ;  /* 0x000000ffff097224 */ /* 0x000fce00078e0015 */
[----:B0-----:R-:W-:Y:S05]  /*0d30*/  CALL.REL.NOINC `($__internal_0_$__cuda_sm20_div_rn_f64_full) ;  /* 0x0000002000687944 */ /* 0x001fea0003c00000 */
.L_x_10:
[--C-:B------:R-:W-:Y:S01]  /*0d40*/  IMAD.MOV.U32 R24, RZ, RZ, R8.reuse ;  /* 0x000000ffff187224 */ /* 0x100fe200078e0008 */
[----:B------:R-:W-:Y:S01]  /*0d50*/  MOV R23, R9 ;  /* 0x0000000900177202 */ /* 0x000fe20000000f00 */
[----:B------:R-:W-:Y:S02]  /*0d60*/  IMAD.MOV.U32 R25, RZ, RZ, R9 ;  /* 0x000000ffff197224 */ /* 0x000fe400078e0009 */
[----:B------:R-:W-:Y:S01]  /*0d70*/  IMAD.MOV.U32 R22, RZ, RZ, R8 ;  /* 0x000000ffff167224 */ /* 0x000fe200078e0008 */
[----:B------:R-:W-:Y:S06]  /*0d80*/  BRA `(.L_x_8) ;  /* 0x0000000000207947 */ /* 0x000fec0003800000 */
.L_x_9:
[C---:B------:R-:W-:Y:S01]  /*0d90*/  DMUL R14, R20.reuse, UR6 ;  /* 0x00000006140e7c28 */ /* 0x040fe20008000000 */
[----:B------:R-:W-:Y:S01]  /*0da0*/  IMAD.MOV.U32 R22, RZ, RZ, R8 ;  /* 0x000000ffff167224 */ /* 0x000fe200078e0008 */
[----:B------:R-:W-:Y:S01]  /*0db0*/  DSETP.NE.AND P0, PT, |R20|, +INF , PT ;  /* 0x7ff000001400742a */ /* 0x000fe20003f05200 */
[----:B------:R-:W-:Y:S01]  /*0dc0*/  IMAD.MOV.U32 R23, RZ, RZ, R9 ;  /* 0x000000ffff177224 */ /* 0x000fe200078e0009 */
[----:B------:R-:W-:-:S04]  /*0dd0*/  UMOV UR13, UR4 ;  /* 0x00000004000d7c82 */ /* 0x000fc80008000000 */
[----:B------:R-:W-:-:S10]  /*0de0*/  DFMA R14, R26, R12, R14 ;  /* 0x0000000c1a0e722b */ /* 0x000fd4000000000e */
[----:B------:R-:W-:Y:S02]  /*0df0*/  FSEL R24, R12, R14, !P0 ;  /* 0x0000000e0c187208 */ /* 0x000fe40004000000 */
[----:B------:R-:W-:-:S07]  /*0e00*/  FSEL R25, R13, R15, !P0 ;  /* 0x0000000f0d197208 */ /* 0x000fce0004000000 */
.L_x_8:
[----:B------:R-:W-:-:S09]  /*0e10*/  UISETP.GE.AND UP0, UPT, UR12, UR8, UPT ;  /* 0x000000080c00728c */ /* 0x000fd2000bf06270 */
[----:B------:R-:W-:Y:S05]  /*0e20*/  BRA.U !UP0, `(.L_x_11) ;  /* 0x0000000d08387547 */ /* 0x000fea000b800000 */
[----:B------:R-:W-:Y:S01]  /*0e30*/  UISETP.GT.AND UP0, UPT, UR12, URZ, UPT ;  /* 0x000000ff0c00728c */ /* 0x000fe2000bf04270 */
[----:B------:R-:W1:Y:S03]  /*0e40*/  LDCU UR18, c[0x0][0x388] ;  /* 0x00007100ff1277ac */ /* 0x000e660008000800 */
[----:B0-----:R-:W-:Y:S01]  /*0e50*/  UISETP.NE.AND UP0, UPT, UR20, URZ, UP0 ;  /* 0x000000ff1400728c */ /* 0x001fe20008705270 */
[----:B------:R-:W0:Y:S01]  /*0e60*/  LDCU.64 UR10, c[0x0][0x380] ;  /* 0x00007000ff0a77ac */ /* 0x000e220008000a00 */
[----:B------:R-:W-:Y:S01]  /*0e70*/  UIADD3 UR4, UPT, UPT, UR12, -0x1, URZ ;  /* 0xffffffff0c047890 */ /* 0x000fe2000fffe0ff */
[----:B------:R-:W-:Y:S01]  /*0e80*/  LOP3.LUT P0, RZ, R10, 0xff, RZ, 0xc0, !PT ;  /* 0x000000ff0aff7812 */ /* 0x000fe2000780c0ff */
[----:B------:R-:W2:Y:S07]  /*0e90*/  LDCU UR21, c[0x0][0x394] ;  /* 0x00007280ff1577ac */ /* 0x000eae0008000800 */
[----:B------:R-:W-:-:S04]  /*0ea0*/  @!UP0 UIADD3 UR4, UPT, UPT, UR12, URZ, URZ ;  /* 0x000000ff0c048290 */ /* 0x000fc8000fffe0ff */
[----:B-1----:R-:W-:Y:S01]  /*0eb0*/  UIMAD UR4, UR18, UR4, UR19 ;  /* 0x00000004120472a4 */ /* 0x002fe2000f8e0213 */
[----:B------:R-:W-:Y:S01]  /*0ec0*/  FSEL R16, R24, R16, !P0 ;  /* 0x0000001018107208 */ /* 0x000fe20004000000 */
[----:B------:R-:W1:Y:S02]  /*0ed0*/  LDCU UR18, c[0x0][0x394] ;  /* 0x00007280ff1277ac */ /* 0x000e640008000800 */
[----:B0-----:R-:W-:-:S06]  /*0ee0*/  UIMAD.WIDE UR10, UR4, 0x4, UR10 ;  /* 0x00000004040a78a5 */ /* 0x001fcc000f8e020a */
[----:B------:R-:W-:Y:S02]  /*0ef0*/  IMAD.U32 R12, RZ, RZ, UR10 ;  /* 0x0000000aff0c7e24 */ /* 0x000fe4000f8e00ff */
[----:B------:R-:W-:-:S05]  /*0f00*/  IMAD.U32 R13, RZ, RZ, UR11 ;  /* 0x0000000bff0d7e24 */ /* 0x000fca000f8e00ff */
[----:B------:R-:W3:Y:S01]  /*0f10*/  LDG.E.CONSTANT R12, desc[UR16][R12.64] ;  /* 0x000000100c0c7981 */ /* 0x000ee2000c1e9900 */
[----:B------:R-:W-:Y:S01]  /*0f20*/  FSEL R17, R25, R17, !P0 ;  /* 0x0000001119117208 */ /* 0x000fe20004000000 */
[----:B------:R-:W-:Y:S01]  /*0f30*/  UMOV UR10, 0xffffffff ;  /* 0xffffffff000a7882 */ /* 0x000fe20000000000 */
[----:B------:R-:W-:Y:S01]  /*0f40*/  UMOV UR11, 0x7fefffff ;  /* 0x7fefffff000b7882 */ /* 0x000fe20000000000 */
[----:B-1----:R-:W-:Y:S01]  /*0f50*/  UISETP.GE.U32.AND UP1, UPT, UR18, 0x2, UPT ;  /* 0x000000021200788c */ /* 0x002fe2000bf26070 */
[----:B------:R-:W-:Y:S02]  /*0f60*/  UMOV UR4, UR11 ;  /* 0x0000000b00047c82 */ /* 0x000fe40008000000 */
[----:B------:R-:W-:Y:S01]  /*0f70*/  IMAD.U32 R10, RZ, RZ, UR4 ;  /* 0x00000004ff0a7e24 */ /* 0x000fe2000f8e00ff */
[----:B---3--:R-:W0:Y:S02]  /*0f80*/  F2F.F64.F32 R20, R12 ;  /* 0x0000000c00147310 */ /* 0x008e240000201800 */
[----:B0-----:R-:W-:-:S02]  /*0f90*/  DADD R18, R20, -R16 ;  /* 0x0000000014127229 */ /* 0x001fc40000000810 */
[----:B------:R-:W-:-:S06]  /*0fa0*/  DMUL R16, R26, R16 ;  /* 0x000000101a107228 */ /* 0x000fcc0000000000 */
[----:B------:R-:W-:-:S08]  /*0fb0*/  DFMA R8, R18, R6, R24 ;  /* 0x000000061208722b */ /* 0x000fd00000000018 */
[----:B------:R-:W-:-:S08]  /*0fc0*/  DFMA R8, R8, UR6, R16 ;  /* 0x0000000608087c2b */ /* 0x000fd00008000010 */
[----:B------:R-:W-:-:S08]  /*0fd0*/  DADD R8, R20, -R8 ;  /* 0x0000000014087229 */ /* 0x000fd00000000808 */
[C---:B------:R-:W-:Y:S02]  /*0fe0*/  DSETP.MIN.AND P1, P2, |R8|.reuse, UR10, PT ;  /* 0x0000000a08007e2a */ /* 0x040fe4000ba20200 */
[----:B------:R-:W-:Y:S01]  /*0ff0*/  IMAD.MOV.U32 R0, RZ, RZ, R9 ;  /* 0x000000ffff007224 */ /* 0x000fe200078e0009 */
[----:B------:R-:W-:-:S03]  /*1000*/  DSETP.GEU.AND P0, PT, |R8|, UR10, PT ;  /* 0x0000000a08007e2a */ /* 0x000fc6000bf0e200 */
[----:B------:R-:W-:Y:S02]  /*1010*/  SEL R34, R8, UR10, P1 ;  /* 0x0000000a08227c07 */ /* 0x000fe40008800000 */
[----:B------:R-:W-:Y:S01]  /*1020*/  FSEL R35, |R0|, UR4, P1 ;  /* 0x0000000400237c08 */ /* 0x000fe20008800200 */
[----:B------:R-:W-:Y:S01]  /*1030*/  ULOP3.LUT UR4, UR18, 0x1, URZ, 0xc0, !UPT ;  /* 0x0000000112047892 */ /* 0x000fe2000f8ec0ff */
[----:B------:R-:W-:-:S03]  /*1040*/  FSEL R11, R7, RZ, !P0 ;  /* 0x000000ff070b7208 */ /* 0x000fc60004000000 */
[----:B------:R-:W-:Y:S01]  /*1050*/  UISETP.NE.U32.AND UP0, UPT, UR4, 0x1, UPT ;  /* 0x000000010400788c */ /* 0x000fe2000bf05070 */
[----:B------:R-:W-:Y:S02]  /*1060*/  @P2 LOP3.LUT R35, R10, 0x80000, RZ, 0xfc, !PT ;  /* 0x000800000a232812 */ /* 0x000fe400078efcff */
[----:B------:R-:W-:Y:S01]  /*1070*/  FSEL R10, R6, RZ, !P0 ;  /* 0x000000ff060a7208 */ /* 0x000fe20004000000 */
[----:B------:R-:W-:-:S05]  /*1080*/  UMOV UR4, UR9 ;  /* 0x0000000900047c82 */ /* 0x000fca0008000000 */
[----:B--2---:R-:W-:Y:S05]  /*1090*/  BRA.U UP0, `(.L_x_12) ;  /* 0x00000001004c7547 */ /* 0x004fea000b800000 */
[C-C-:B------:R-:W-:Y:S01]  /*10a0*/  DFMA R8, R18.reuse, R4, R24.reuse ;  /* 0x000000041208722b */ /* 0x140fe20000000018 */
[----:B------:R-:W-:Y:S01]  /*10b0*/  UIADD3 UR4, UPT, UPT, -UR18, 0x3, URZ ;  /* 0x0000000312047890 */ /* 0x000fe2000fffe1ff */
[----:B------:R-:W-:-:S06]  /*10c0*/  DFMA R12, R18, R2, R24 ;  /* 0x00000002120c722b */ /* 0x000fcc0000000018 */
[--C-:B------:R-:W-:Y:S02]  /*10d0*/  DFMA R8, R8, UR6, R16.reuse ;  /* 0x0000000608087c2b */ /* 0x100fe40008000010 */
[----:B------:R-:W-:-:S06]  /*10e0*/  DFMA R12, R12, UR6, R16 ;  /* 0x000000060c0c7c2b */ /* 0x000fcc0008000010 */
[C---:B------:R-:W-:Y:S02]  /*10f0*/  DADD R8, R20.reuse, -R8 ;  /* 0x0000000014087229 */ /* 0x040fe40000000808 */
[----:B------:R-:W-:-:S06]  /*1100*/  DADD R12, R20, -R12 ;  /* 0x00000000140c7229 */ /* 0x000fcc000000080c */
[----:B------:R-:W-:Y:S02]  /*1110*/  DADD R14, -RZ, |R8| ;  /* 0x00000000ff0e7229 */ /* 0x000fe40000000508 */
[----:B------:R-:W-:-:S06]  /*1120*/  DSETP.GEU.AND P0, PT, |R8|, R34, PT ;  /* 0x000000220800722a */ /* 0x000fcc0003f0e200 */
[----:B------:R-:W-:Y:S02]  /*1130*/  FSEL R11, R5, R11, !P0 ;  /* 0x0000000b050b7208 */ /* 0x000fe40004000000 */
[----:B------:R-:W-:Y:S02]  /*1140*/  FSEL R8, R14, R34, !P0 ;  /* 0x000000220e087208 */ /* 0x000fe40004000000 */
[----:B------:R-:W-:Y:S01]  /*1150*/  FSEL R9, R15, R35, !P0 ;  /* 0x000000230f097208 */ /* 0x000fe20004000000 */
[----:B------:R-:W-:-:S05]  /*1160*/  DADD R14, -RZ, |R12| ;  /* 0x00000000ff0e7229 */ /* 0x000fca000000050c */
[----:B------:R-:W-:Y:S01]  /*1170*/  DSETP.GEU.AND P1, PT, |R12|, R8, PT ;  /* 0x000000080c00722a */ /* 0x000fe20003f2e200 */
[----:B------:R-:W-:-:S05]  /*1180*/  FSEL R13, R4, R10, !P0 ;  /* 0x0000000a040d7208 */ /* 0x000fca0004000000 */
[----:B------:R-:W-:Y:S02]  /*1190*/  FSEL R34, R14, R8, !P1 ;  /* 0x000000080e227208 */ /* 0x000fe40004800000 */
[----:B------:R-:W-:Y:S02]  /*11a0*/  FSEL R35, R15, R9, !P1 ;  /* 0x000000090f237208 */ /* 0x000fe40004800000 */
[----:B------:R-:W-:Y:S02]  /*11b0*/  FSEL R10, R2, R13, !P1 ;  /* 0x0000000d020a7208 */ /* 0x000fe40004800000 */
[----:B------:R-:W-:-:S07]  /*11c0*/  FSEL R11, R3, R11, !P1 ;  /* 0x0000000b030b7208 */ /* 0x000fce0004800000 */
.L_x_12:
[----:B------:R-:W-:Y:S05]  /*11d0*/  BRA.U !UP1, `(.L_x_13) ;  /* 0x0000000909287547 */ /* 0x000fea000b800000 */
.L_x_18:
[----:B------:R-:W0:Y:S01]  /*11e0*/  MUFU.RCP64H R9, 10 ;  /* 0x4024000000097908 */ /* 0x000e220000001800 */
[----:B------:R-:W-:Y:S02]  /*11f0*/  IMAD.MOV.U32 R12, RZ, RZ, 0x0 ;  /* 0x00000000ff0c7424 */ /* 0x000fe400078e00ff */
[----:B------:R-:W-:Y:S02]  /*1200*/  IMAD.MOV.U32 R13, RZ, RZ, 0x40240000 ;  /* 0x40240000ff0d7424 */ /* 0x000fe400078e00ff */
[----:B------:R-:W-:-:S06]  /*1210*/  IMAD.MOV.U32 R8, RZ, RZ, 0x1 ;  /* 0x00000001ff087424 */ /* 0x000fcc00078e00ff */
[----:B0-----:R-:W-:-:S08]  /*1220*/  DFMA R14, R8, -R12, 1 ;  /* 0x3ff00000080e742b */ /* 0x001fd0000000080c */
[----:B------:R-:W-:-:S08]  /*1230*/  DFMA R14, R14, R14, R14 ;  /* 0x0000000e0e0e722b */ /* 0x000fd0000000000e */
[----:B------:R-:W-:Y:S02]  /*1240*/  DFMA R8, R8, R14, R8 ;  /* 0x0000000e0808722b */ /* 0x000fe40000000008 */
[----:B------:R-:W0:Y:S06]  /*1250*/  I2F.F64 R14, UR4 ;  /* 0x00000004000e7d12 */ /* 0x000e2c0008201c00 */
[----:B------:R-:W-:-:S08]  /*1260*/  DFMA R12, R8, -R12, 1 ;  /* 0x3ff00000080c742b */ /* 0x000fd0000000080c */
[----:B------:R-:W-:Y:S01]  /*1270*/  DFMA R28, R8, R12, R8 ;  /* 0x0000000c081c722b */ /* 0x000fe20000000008 */
[----:B0-----:R-:W-:-:S07]  /*1280*/  FSETP.GEU.AND P1, PT, |R15|, 6.5827683646048100446e-37, PT ;  /* 0x036000000f00780b */ /* 0x001fce0003f2e200 */
[----:B------:R-:W-:-:S08]  /*1290*/  DMUL R12, R28, R14 ;  /* 0x0000000e1c0c7228 */ /* 0x000fd00000000000 */
[----:B------:R-:W-:-:S08]  /*12a0*/  DFMA R8, R12, -10, R14 ;  /* 0xc02400000c08782b */ /* 0x000fd0000000000e */
[----:B------:R-:W-:-:S10]  /*12b0*/  DFMA R12, R28, R8, R12 ;  /* 0x000000081c0c722b */ /* 0x000fd4000000000c */
[----:B------:R-:W-:-:S05]  /*12c0*/  FFMA R0, RZ, 2.5625, R13 ;  /* 0x40240000ff007823 */ /* 0x000fca000000000d */
[----:B------:R-:W-:-:S13]  /*12d0*/  FSETP.GT.AND P0, PT, |R0|, 1.469367938527859385e-39, PT ;  /* 0x001000000000780b */ /* 0x000fda0003f04200 */
[----:B------:R-:W-:Y:S05]  /*12e0*/  @P0 BRA P1, `(.L_x_14) ;  /* 0x0000000000200947 */ /* 0x000fea0000800000 */
[----:B------:R-:W-:Y:S01]  /*12f0*/  IMAD.MOV.U32 R8, RZ, RZ, R14 ;  /* 0x000000ffff087224 */ /* 0x000fe200078e000e */
[----:B------:R-:W-:Y:S01]  /*1300*/  MOV R9, R15 ;  /* 0x0000000f00097202 */ /* 0x000fe20000000f00 */
[----:B------:R-:W-:Y:S01]  /*1310*/  IMAD.MOV.U32 R30, RZ, RZ, RZ ;  /* 0x000000ffff1e7224 */ /* 0x000fe200078e00ff */
[----:B------:R-:W-:Y:S01]  /*1320*/  MOV R0, 0x1350 ;  /* 0x0000135000007802 */ /* 0x000fe20000000f00 */
[----:B------:R-:W-:-:S07]  /*1330*/  IMAD.MOV.U32 R31, RZ, RZ, 0x40240000 ;  /* 0x40240000ff1f7424 */ /* 0x000fce00078e00ff */
[----:B------:R-:W-:Y:S05]  /*1340*/  CALL.REL.NOINC `($__internal_0_$__cuda_sm20_div_rn_f64_full) ;  /* 0x0000001800e47944 */ /* 0x000fea0003c00000 */
[----:B------:R-:W-:Y:S02]  /*1350*/  IMAD.MOV.U32 R12, RZ, RZ, R8 ;  /* 0x000000ffff0c7224 */ /* 0x000fe400078e0008 */
[----:B------:R-:W-:-:S07]  /*1360*/  IMAD.MOV.U32 R13, RZ, RZ, R9 ;  /* 0x000000ffff0d7224 */ /* 0x000fce00078e0009 */
.L_x_14:
[----:B------:R-:W0:Y:S01]  /*1370*/  MUFU.RCP64H R9, 10 ;  /* 0x4024000000097908 */ /* 0x000e220000001800 */
[----:B------:R-:W-:Y:S01]  /*1380*/  IMAD.MOV.U32 R14, RZ, RZ, 0x0 ;  /* 0x00000000ff0e7424 */ /* 0x000fe200078e00ff */
[----:B------:R-:W-:Y:S01]  /*1390*/  UIADD3 UR10, UPT, UPT, UR4, 0x1, URZ ;  /* 0x00000001040a7890 */ /* 0x000fe2000fffe0ff */
[----:B------:R-:W-:Y:S02]  /*13a0*/  IMAD.MOV.U32 R15, RZ, RZ, 0x40240000 ;  /* 0x40240000ff0f7424 */ /* 0x000fe400078e00ff */
[----:B------:R-:W-:-:S06]  /*13b0*/  IMAD.MOV.U32 R8, RZ, RZ, 0x1 ;  /* 0x00000001ff087424 */ /* 0x000fcc00078e00ff */
[----:B0-----:R-:W-:-:S08]  /*13c0*/  DFMA R28, R8, -R14, 1 ;  /* 0x3ff00000081c742b */ /* 0x001fd0000000080e */
[----:B------:R-:W-:-:S08]  /*13d0*/  DFMA R28, R28, R28, R28 ;  /* 0x0000001c1c1c722b */ /* 0x000fd0000000001c */
[----:B------:R-:W-:-:S08]  /*13e0*/  DFMA R28, R8, R28, R8 ;  /* 0x0000001c081c722b */ /* 0x000fd00000000008 */
[C---:B------:R-:W-:Y:S01]  /*13f0*/  DFMA R8, R28.reuse, -R14, 1 ;  /* 0x3ff000001c08742b */ /* 0x040fe2000000080e */
[----:B------:R-:W0:Y:S07]  /*1400*/  I2F.F64 R14, UR10 ;  /* 0x0000000a000e7d12 */ /* 0x000e2e0008201c00 */
[----:B------:R-:W-:Y:S02]  /*1410*/  DFMA R36, R28, R8, R28 ;  /* 0x000000081c24722b */ /* 0x000fe4000000001c */
[----:B------:R-:W-:-:S06]  /*1420*/  DFMA R8, R18, R12, R24 ;  /* 0x0000000c1208722b */ /* 0x000fcc0000000018 */
[----:B0-----:R-:W-:Y:S01]  /*1430*/  DMUL R30, R36, R14 ;  /* 0x0000000e241e7228 */ /* 0x001fe20000000000 */
[----:B------:R-:W-:Y:S01]  /*1440*/  FSETP.GEU.AND P2, PT, |R15|, 6.5827683646048100446e-37, PT ;  /* 0x036000000f00780b */ /* 0x000fe20003f4e200 */
[----:B------:R-:W-:-:S06]  /*1450*/  DFMA R28, R8, UR6, R16 ;  /* 0x00000006081c7c2b */ /* 0x000fcc0008000010 */
[----:B------:R-:W-:Y:S02]  /*1460*/  DFMA R32, R30, -10, R14 ;  /* 0xc02400001e20782b */ /* 0x000fe4000000000e */
[----:B------:R-:W-:-:S06]  /*1470*/  DADD R28, R20, -R28 ;  /* 0x00000000141c7229 */ /* 0x000fcc000000081c */
[----:B------:R-:W-:Y:S02]  /*1480*/  DFMA R8, R36, R32, R30 ;  /* 0x000000202408722b */ /* 0x000fe4000000001e */
[----:B------:R-:W-:Y:S02]  /*1490*/  DADD R30, -RZ, |R28| ;  /* 0x00000000ff1e7229 */ /* 0x000fe4000000051c */
[----:B------:R-:W-:-:S06]  /*14a0*/  DSETP.GEU.AND P0, PT, |R28|, R34, PT ;  /* 0x000000221c00722a */ /* 0x000fcc0003f0e200 */
[----:B------:R-:W-:Y:S01]  /*14b0*/  FFMA R0, RZ, 2.5625, R9 ;  /* 0x40240000ff007823 */ /* 0x000fe20000000009 */
[----:B------:R-:W-:Y:S02]  /*14c0*/  FSEL R10, R12, R10, !P0 ;  /* 0x0000000a0c0a7208 */ /* 0x000fe40004000000 */
[----:B------:R-:W-:Y:S02]  /*14d0*/  FSEL R34, R30, R34, !P0 ;  /* 0x000000221e227208 */ /* 0x000fe40004000000 */
[----:B------:R-:W-:Y:S02]  /*14e0*/  FSETP.GT.AND P1, PT, |R0|, 1.469367938527859385e-39, PT ;  /* 0x001000000000780b */ /* 0x000fe40003f24200 */
[----:B------:R-:W-:Y:S02]  /*14f0*/  FSEL R35, R31, R35, !P0 ;  /* 0x000000231f237208 */ /* 0x000fe40004000000 */
[----:B------:R-:W-:-:S09]  /*1500*/  FSEL R11, R13, R11, !P0 ;  /* 0x0000000b0d0b7208 */ /* 0x000fd20004000000 */
[----:B------:R-:W-:Y:S05]  /*1510*/  @P1 BRA P2, `(.L_x_15) ;  /* 0x0000000000181947 */ /* 0x000fea0001000000 */
[----:B------:R-:W-:Y:S01]  /*1520*/  IMAD.MOV.U32 R8, RZ, RZ, R14 ;  /* 0x000000ffff087224 */ /* 0x000fe200078e000e */
[----:B------:R-:W-:Y:S01]  /*1530*/  MOV R31, 0x40240000 ;  /* 0x40240000001f7802 */ /* 0x000fe20000000f00 */
[----:B------:R-:W-:Y:S01]  /*1540*/  IMAD.MOV.U32 R9, RZ, RZ, R15 ;  /* 0x000000ffff097224 */ /* 0x000fe200078e000f */
[----:B------:R-:W-:Y:S01]  /*1550*/  MOV R0, 0x1580 ;  /* 0x0000158000007802 */ /* 0x000fe20000000f00 */
[----:B------:R-:W-:-:S07]  /*1560*/  IMAD.MOV.U32 R30, RZ, RZ, RZ ;  /* 0x000000ffff1e7224 */ /* 0x000fce00078e00ff */
[----:B------:R-:W-:Y:S05]  /*1570*/  CALL.REL.NOINC `($__internal_0_$__cuda_sm20_div_rn_f64_full) ;  /* 0x0000001800587944 */ /* 0x000fea0003c00000 */
.L_x_15:
        /* <DEDUP_REMOVED lines=29> */
[----:B------:R-:W-:Y:S02]  /*1750*/  IMAD.MOV.U32 R9, RZ, RZ, R15 ;  /* 0x000000ffff097224 */ /* 0x000fe400078e000f */
[----:B------:R-:W-:Y:S02]  /*1760*/  IMAD.MOV.U32 R30, RZ, RZ, RZ ;  /* 0x000000ffff1e7224 */ /* 0x000fe400078e00ff */
[----:B------:R-:W-:-:S07]  /*1770*/  IMAD.MOV.U32 R31, RZ, RZ, 0x40240000 ;  /* 0x40240000ff1f7424 */ /* 0x000fce00078e00ff */
[----:B------:R-:W-:Y:S05]  /*1780*/  CALL.REL.NOINC `($__internal_0_$__cuda_sm20_div_rn_f64_full) ;  /* 0x0000001400d47944 */ /* 0x000fea0003c00000 */
[----:B------:R-:W-:Y:S02]  /*1790*/  IMAD.MOV.U32 R12, RZ, RZ, R8 ;  /* 0x000000ffff0c7224 */ /* 0x000fe400078e0008 */
[----:B------:R-:W-:-:S07]  /*17a0*/  IMAD.MOV.U32 R13, RZ, RZ, R9 ;  /* 0x000000ffff0d7224 */ /* 0x000fce00078e0009 */
.L_x_16:
[----:B------:R-:W0:Y:S01]  /*17b0*/  MUFU.RCP64H R9, 10 ;  /* 0x4024000000097908 */ /* 0x000e220000001800 */
[----:B------:R-:W-:Y:S01]  /*17c0*/  IMAD.MOV.U32 R14, RZ, RZ, 0x0 ;  /* 0x00000000ff0e7424 */ /* 0x000fe200078e00ff */
[----:B------:R-:W-:Y:S01]  /*17d0*/  MOV R15, 0x40240000 ;  /* 0x40240000000f7802 */ /* 0x000fe20000000f00 */
[----:B------:R-:W-:Y:S01]  /*17e0*/  IMAD.MOV.U32 R8, RZ, RZ, 0x1 ;  /* 0x00000001ff087424 */ /* 0x000fe200078e00ff */
[----:B------:R-:W-:-:S05]  /*17f0*/  UIADD3 UR10, UPT, UPT, UR4, 0x3, URZ ;  /* 0x00000003040a7890 */ /* 0x000fca000fffe0ff */
        /* <DEDUP_REMOVED lines=28> */
.L_x_17:
[----:B------:R-:W-:Y:S01]  /*19c0*/  DFMA R12, R18, R8, R24 ;  /* 0x00000008120c722b */ /* 0x000fe20000000018 */
[----:B------:R-:W-:Y:S02]  /*19d0*/  UISETP.NE.AND UP0, UPT, UR10, UR21, UPT ;  /* 0x000000150a00728c */ /* 0x000fe4000bf05270 */
[----:B------:R-:W-:-:S05]  /*19e0*/  UIADD3 UR4, UPT, UPT, UR4, 0x4, URZ ;  /* 0x0000000404047890 */ /* 0x000fca000fffe0ff */
[----:B------:R-:W-:-:S08]  /*19f0*/  DFMA R12, R12, UR6, R16 ;  /* 0x000000060c0c7c2b */ /* 0x000fd00008000010 */
[----:B------:R-:W-:-:S08]  /*1a00*/  DADD R12, R20, -R12 ;  /* 0x00000000140c7229 */ /* 0x000fd0000000080c */
[----:B------:R-:W-:Y:S02]  /*1a10*/  DADD R14, -RZ, |R12| ;  /* 0x00000000ff0e7229 */ /* 0x000fe4000000050c */
[----:B------:R-:W-:-:S06]  /*1a20*/  DSETP.GEU.AND P0, PT, |R12|, R34, PT ;  /* 0x000000220c00722a */ /* 0x000fcc0003f0e200 */
[----:B------:R-:W-:Y:S02]  /*1a30*/  FSEL R10, R8, R10, !P0 ;  /* 0x0000000a080a7208 */ /* 0x000fe40004000000 */
[----:B------:R-:W-:Y:S02]  /*1a40*/  FSEL R34, R14, R34, !P0 ;  /* 0x000000220e227208 */ /* 0x000fe40004000000 */
[----:B------:R-:W-:Y:S02]  /*1a50*/  FSEL R35, R15, R35, !P0 ;  /* 0x000000230f237208 */ /* 0x000fe40004000000 */
[----:B------:R-:W-:Y:S01]  /*1a60*/  FSEL R11, R9, R11, !P0 ;  /* 0x0000000b090b7208 */ /* 0x000fe20004000000 */
[----:B------:R-:W-:Y:S06]  /*1a70*/  BRA.U UP0, `(.L_x_18) ;  /* 0xfffffff500d87547 */ /* 0x000fec000b83ffff */
.L_x_13:
[----:B------:R-:W-:Y:S01]  /*1a80*/  DFMA R10, R18, R10, R24 ;  /* 0x0000000a120a722b */ /* 0x000fe20000000018 */
[----:B------:R-:W0:Y:S07]  /*1a90*/  LDCU.64 UR10, c[0x0][0x3a8] ;  /* 0x00007500ff0a77ac */ /* 0x000e2e0008000a00 */
[----:B------:R-:W-:Y:S01]  /*1aa0*/  DFMA R16, R10, UR6, R16 ;  /* 0x000000060a107c2b */ /* 0x000fe20008000010 */
[----:B------:R-:W-:-:S05]  /*1ab0*/  IMAD.MOV.U32 R10, RZ, RZ, 0x1 ;  /* 0x00000001ff0a7424 */ /* 0x000fca00078e00ff */
[----:B------:R-:W1:Y:S01]  /*1ac0*/  F2F.F32.F64 R11, R16 ;  /* 0x00000010000b7310 */ /* 0x000e620000301000 */
[----:B0-----:R-:W-:-:S06]  /*1ad0*/  UIMAD.WIDE.U32 UR10, UR15, 0x4, UR10 ;  /* 0x000000040f0a78a5 */ /* 0x001fcc000f8e000a */
[----:B------:R-:W-:Y:S02]  /*1ae0*/  IMAD.U32 R8, RZ, RZ, UR10 ;  /* 0x0000000aff087e24 */ /* 0x000fe4000f8e00ff */
[----:B------:R-:W-:-:S05]  /*1af0*/  IMAD.U32 R9, RZ, RZ, UR11 ;  /* 0x0000000bff097e24 */ /* 0x000fca000f8e00ff */
[----:B-1----:R1:W-:Y:S02]  /*1b00*/  STG.E desc[UR16][R8.64], R11 ;  /* 0x0000000b08007986 */ /* 0x0023e4000c101910 */
.L_x_11:
[----:B------:R-:W2:Y:S01]  /*1b10*/  LDCU UR4, c[0x0][0x38c] ;  /* 0x00007180ff0477ac */ /* 0x000ea20008000800 */
[----:B-1----:R-:W-:Y:S01]  /*1b20*/  IMAD.MOV.U32 R8, RZ, RZ, R22 ;  /* 0x000000ffff087224 */ /* 0x002fe200078e0016 */
[----:B------:R-:W-:Y:S01]  /*1b30*/  MOV R12, R24 ;  /* 0x00000018000c7202 */ /* 0x000fe20000000f00 */
[----:B------:R-:W-:Y:S01]  /*1b40*/  IMAD.MOV.U32 R9, RZ, RZ, R23 ;  /* 0x000000ffff097224 */ /* 0x000fe200078e0017 */
[----:B------:R-:W-:Y:S01]  /*1b50*/  UIADD3 UR12, UPT, UPT, UR12, 0x1, URZ ;  /* 0x000000010c0c7890 */ /* 0x000fe2000fffe0ff */
[----:B------:R-:W-:-:S03]  /*1b60*/  IMAD.MOV.U32 R13, RZ, RZ, R25 ;  /* 0x000000ffff0d7224 */ /* 0x000fc600078e0019 */
[----:B--2---:R-:W-:-:S03]  /*1b70*/  UISETP.NE.AND UP0, UPT, UR12, UR4, UPT ;  /* 0x000000040c00728c */ /* 0x004fc6000bf05270 */
[----:B------:R-:W-:-:S06]  /*1b80*/  UMOV UR4, UR13 ;  /* 0x0000000d00047c82 */ /* 0x000fcc0008000000 */
[----:B------:R-:W-:Y:S05]  /*1b90*/  BRA.U UP0, `(.L_x_19) ;  /* 0xffffffed00b07547 */ /* 0x000fea000b83ffff */
[----:B0-----:R-:W-:Y:S05]  /*1ba0*/  EXIT ;  /* 0x000000000000794d */ /* 0x001fea0003800000 */
.L_x_4:
[----:B------:R-:W1:Y:S01]  /*1bb0*/  MUFU.RCP64H R3, 10 ;  /* 0x4024000000037908 */ /* 0x000e620000001800 */
[----:B------:R-:W-:Y:S01]  /*1bc0*/  IMAD.MOV.U32 R4, RZ, RZ, 0x0 ;  /* 0x00000000ff047424 */ /* 0x000fe200078e00ff */
[----:B------:R-:W2:Y:S01]  /*1bd0*/  LDCU UR4, c[0x0][0x394] ;  /* 0x00007280ff0477ac */ /* 0x000ea20008000800 */
[----:B------:R-:W-:Y:S02]  /*1be0*/  IMAD.MOV.U32 R5, RZ, RZ, 0x40240000 ;  /* 0x40240000ff057424 */ /* 0x000fe400078e00ff */
[----:B------:R-:W-:-:S06]  /*1bf0*/  IMAD.MOV.U32 R2, RZ, RZ, 0x1 ;  /* 0x00000001ff027424 */ /* 0x000fcc00078e00ff */
        /* <DEDUP_REMOVED lines=20> */
.L_x_20:
[----:B------:R-:W1:Y:S01]  /*1d40*/  MUFU.RCP64H R3, 10 ;  /* 0x4024000000037908 */ /* 0x000e620000001800 */
[----:B------:R-:W-:Y:S01]  /*1d50*/  IMAD.MOV.U32 R4, RZ, RZ, 0x0 ;  /* 0x00000000ff047424 */ /* 0x000fe200078e00ff */
[----:B------:R-:W-:Y:S01]  /*1d60*/  MOV R2, 0x1 ;  /* 0x0000000100027802 */ /* 0x000fe20000000f00 */
[----:B------:R-:W-:Y:S01]  /*1d70*/  IMAD.MOV.U32 R5, RZ, RZ, 0x40240000 ;  /* 0x40240000ff057424 */ /* 0x000fe200078e00ff */
[----:B------:R-:W2:Y:S05]  /*1d80*/  LDCU UR4, c[0x0][0x394] ;  /* 0x00007280ff0477ac */ /* 0x000eaa0008000800 */
[----:B-1----:R-:W-:Y:S01]  /*1d90*/  DFMA R6, R2, -R4, 1 ;  /* 0x3ff000000206742b */ /* 0x002fe20000000804 */
[----:B--2---:R-:W-:-:S07]  /*1da0*/  UIADD3 UR9, UPT, UPT, -UR4, 0x1, URZ ;  /* 0x0000000104097890 */ /* 0x004fce000fffe1ff */
        /* <DEDUP_REMOVED lines=18> */
.L_x_21:
[----:B------:R-:W1:Y:S01]  /*1ed0*/  MUFU.RCP64H R3, 10 ;  /* 0x4024000000037908 */ /* 0x000e620000001800 */
[----:B------:R-:W-:Y:S01]  /*1ee0*/  IMAD.MOV.U32 R4, RZ, RZ, 0x0 ;  /* 0x00000000ff047424 */ /* 0x000fe200078e00ff */
[----:B------:R-:W2:Y:S01]  /*1ef0*/  LDCU UR4, c[0x0][0x394] ;  /* 0x00007280ff0477ac */ /* 0x000ea20008000800 */
[----:B------:R-:W-:Y:S02]  /*1f00*/  IMAD.MOV.U32 R5, RZ, RZ, 0x40240000 ;  /* 0x40240000ff057424 */ /* 0x000fe400078e00ff */
[----:B------:R-:W-:-:S06]  /*1f10*/  IMAD.MOV.U32 R2, RZ, RZ, 0x1 ;  /* 0x00000001ff027424 */ /* 0x000fcc00078e00ff */
        /* <DEDUP_REMOVED lines=20> */
.L_x_22:
[----:B------:R-:W1:Y:S01]  /*2060*/  LDCU UR4, c[0x0][0x394] ;  /* 0x00007280ff0477ac */ /* 0x000e620008000800 */
[----:B------:R-:W-:Y:S02]  /*2070*/  PRMT R0, RZ, 0x7610, R0 ;  /* 0x00007610ff007816 */ /* 0x000fe40000000000 */
[----:B------:R-:W-:Y:S02]  /*2080*/  CS2R R6, SRZ ;  /* 0x0000000000067805 */ /* 0x000fe4000001ff00 */
[----:B------:R-:W-:Y:S01]  /*2090*/  CS2R R16, SRZ ;  /* 0x0000000000107805 */ /* 0x000fe2000001ff00 */
[----:B-1----:R-:W-:-:S12]  /*20a0*/  UIADD3 UR12, UPT, UPT, -UR4, 0x3, URZ ;  /* 0x00000003040c7890 */ /* 0x002fd8000fffe1ff */
.L_x_31:
[----:B-1----:R-:W1:Y:S01]  /*20b0*/  LDCU UR13, c[0x0][0x388] ;  /* 0x00007100ff0d77ac */ /* 0x002e620008000800 */
[----:B------:R-:W2:Y:S01]  /*20c0*/  LDCU.64 UR10, c[0x0][0x380] ;  /* 0x00007000ff0a77ac */ /* 0x000ea20008000a00 */
[----:B-1----:R-:W-:-:S04]  /*20d0*/  UIMAD UR18, UR5, UR13, UR19 ;  /* 0x0000000d051272a4 */ /* 0x002fc8000f8e0213 */
[----:B--2---:R-:W-:-:S06]  /*20e0*/  UIMAD.WIDE UR14, UR18, 0x4, UR10 ;  /* 0x00000004120e78a5 */ /* 0x004fcc000f8e020a */
[----:B------:R-:W-:Y:S02]  /*20f0*/  IMAD.U32 R8, RZ, RZ, UR14 ;  /* 0x0000000eff087e24 */ /* 0x000fe4000f8e00ff */
[----:B------:R-:W-:-:S05]  /*2100*/  IMAD.U32 R9, RZ, RZ, UR15 ;  /* 0x0000000fff097e24 */ /* 0x000fca000f8e00ff */
[----:B------:R-:W2:Y:S01]  /*2110*/  LDG.E.CONSTANT R2, desc[UR16][R8.64] ;  /* 0x0000001008027981 */ /* 0x000ea2000c1e9900 */
[----:B------:R-:W-:Y:S01]  /*2120*/  UISETP.GE.AND UP0, UPT, UR5, UR8, UPT ;  /* 0x000000080500728c */ /* 0x000fe2000bf06270 */
[----:B--2---:R-:W1:Y:S02]  /*2130*/  F2F.F64.F32 R2, R2 ;  /* 0x0000000200027310 */ /* 0x004e640000201800 */
[C---:B-1----:R-:W-:Y:S02]  /*2140*/  DMUL R4, R2.reuse, UR6 ;  /* 0x0000000602047c28 */ /* 0x042fe40008000000 */
[----:B------:R-:W-:-:S06]  /*2150*/  DSETP.NE.AND P0, PT, |R2|, +INF , PT ;  /* 0x7ff000000200742a */ /* 0x000fcc0003f05200 */
[----:B------:R-:W-:-:S10]  /*2160*/  DFMA R4, R26, R16, R4 ;  /* 0x000000101a04722b */ /* 0x000fd40000000004 */
[----:B------:R-:W-:Y:S02]  /*2170*/  FSEL R16, R16, R4, !P0 ;  /* 0x0000000410107208 */ /* 0x000fe40004000000 */
[----:B------:R-:W-:Y:S01]  /*2180*/  FSEL R17, R17, R5, !P0 ;  /* 0x0000000511117208 */ /* 0x000fe20004000000 */
[----:B------:R-:W-:Y:S06]  /*2190*/  BRA.U !UP0, `(.L_x_23) ;  /* 0x0000000d08347547 */ /* 0x000fec000b800000 */
[----:B------:R-:W-:Y:S02]  /*21a0*/  UISETP.GT.AND UP0, UPT, UR5, URZ, UPT ;  /* 0x000000ff0500728c */ /* 0x000fe4000bf04270 */
[----:B------:R-:W-:Y:S02]  /*21b0*/  UIADD3 UR4, UPT, UPT, UR5, -0x1, URZ ;  /* 0xffffffff05047890 */ /* 0x000fe4000fffe0ff */
[----:B0-----:R-:W-:Y:S01]  /*21c0*/  UISETP.NE.AND UP0, UPT, UR20, URZ, UP0 ;  /* 0x000000ff1400728c */ /* 0x001fe20008705270 */
[----:B------:R-:W-:Y:S01]  /*21d0*/  LOP3.LUT P0, RZ, R0, 0xff, RZ, 0xc0, !PT ;  /* 0x000000ff00ff7812 */ /* 0x000fe2000780c0ff */
[----:B------:R-:W0:Y:S09]  /*21e0*/  LDCU UR14, c[0x0][0x394] ;  /* 0x00007280ff0e77ac */ /* 0x000e320008000800 */
[----:B------:R-:W-:-:S04]  /*21f0*/  @!UP0 UIADD3 UR4, UPT, UPT, UR5, URZ, URZ ;  /* 0x000000ff05048290 */ /* 0x000fc8000fffe0ff */
[----:B------:R-:W-:Y:S01]  /*2200*/  UIMAD UR4, UR13, UR4, UR19 ;  /* 0x000000040d0472a4 */ /* 0x000fe2000f8e0213 */
[----:B------:R-:W-:Y:S01]  /*2210*/  FSEL R6, R6, RZ, P0 ;  /* 0x000000ff06067208 */ /* 0x000fe20000000000 */
[----:B------:R-:W1:Y:S02]  /*2220*/  LDCU UR13, c[0x0][0x394] ;  /* 0x00007280ff0d77ac */ /* 0x000e640008000800 */
[----:B------:R-:W-:-:S06]  /*2230*/  UIMAD.WIDE UR10, UR4, 0x4, UR10 ;  /* 0x00000004040a78a5 */ /* 0x000fcc000f8e020a */
[----:B------:R-:W-:Y:S02]  /*2240*/  IMAD.U32 R10, RZ, RZ, UR10 ;  /* 0x0000000aff0a7e24 */ /* 0x000fe4000f8e00ff */
[----:B------:R-:W-:-:S05]  /*2250*/  IMAD.U32 R11, RZ, RZ, UR11 ;  /* 0x0000000bff0b7e24 */ /* 0x000fca000f8e00ff */
[----:B------:R2:W3:Y:S01]  /*2260*/  LDG.E.CONSTANT R2, desc[UR16][R10.64] ;  /* 0x000000100a027981 */ /* 0x0004e2000c1e9900 */
[----:B------:R-:W-:Y:S01]  /*2270*/  FSEL R7, R7, RZ, P0 ;  /* 0x000000ff07077208 */ /* 0x000fe20000000000 */
[----:B------:R-:W-:Y:S01]  /*2280*/  UMOV UR10, 0xffffffff ;  /* 0xffffffff000a7882 */ /* 0x000fe20000000000 */
[----:B------:R-:W-:Y:S01]  /*2290*/  UMOV UR11, 0x7fefffff ;  /* 0x7fefffff000b7882 */ /* 0x000fe20000000000 */
[----:B-1----:R-:W-:Y:S01]  /*22a0*/  ULOP3.LUT UP0, URZ, UR13, 0x1, URZ, 0xc0, !UPT ;  /* 0x000000010dff7892 */ /* 0x002fe2000f80c0ff */
[----:B------:R-:W-:Y:S01]  /*22b0*/  UMOV UR4, UR11 ;  /* 0x0000000b00047c82 */ /* 0x000fe20008000000 */
[----:B------:R-:W-:Y:S01]  /*22c0*/  UISETP.GE.U32.AND UP1, UPT, UR13, 0x2, UPT ;  /* 0x000000020d00788c */ /* 0x000fe2000bf26070 */
[----:B--2---:R-:W-:Y:S01]  /*22d0*/  IMAD.U32 R10, RZ, RZ, UR4 ;  /* 0x00000004ff0a7e24 */ /* 0x004fe2000f8e00ff */
[----:B---3--:R-:W1:Y:S02]  /*22e0*/  F2F.F64.F32 R2, R2 ;  /* 0x0000000200027310 */ /* 0x008e640000201800 */
[----:B-1----:R-:W-:-:S02]  /*22f0*/  DADD R4, R2, -R6 ;  /* 0x0000000002047229 */ /* 0x002fc40000000806 */
[----:B------:R-:W-:-:S06]  /*2300*/  DMUL R6, R26, R6 ;  /* 0x000000061a067228 */ /* 0x000fcc0000000000 */
[----:B------:R-:W-:-:S08]  /*2310*/  DFMA R8, R4, R22, R16 ;  /* 0x000000160408722b */ /* 0x000fd00000000010 */
[----:B------:R-:W-:-:S08]  /*2320*/  DFMA R8, R8, UR6, R6 ;  /* 0x0000000608087c2b */ /* 0x000fd00008000006 */
[----:B------:R-:W-:-:S08]  /*2330*/  DADD R8, R2, -R8 ;  /* 0x0000000002087229 */ /* 0x000fd00000000808 */
[C---:B------:R-:W-:Y:S02]  /*2340*/  DSETP.MIN.AND P1, P2, |R8|.reuse, UR10, PT ;  /* 0x0000000a08007e2a */ /* 0x040fe4000ba20200 */
[----:B------:R-:W-:Y:S01]  /*2350*/  IMAD.MOV.U32 R0, RZ, RZ, R9 ;  /* 0x000000ffff007224 */ /* 0x000fe200078e0009 */
[----:B------:R-:W-:-:S04]  /*2360*/  DSETP.GEU.AND P0, PT, |R8|, UR10, PT ;  /* 0x0000000a08007e2a */ /* 0x000fc8000bf0e200 */
[----:B------:R-:W-:Y:S01]  /*2370*/  FSEL R11, |R0|, UR4, P1 ;  /* 0x00000004000b7c08 */ /* 0x000fe20008800200 */
[----:B------:R-:W-:Y:S01]  /*2380*/  UMOV UR4, UR9 ;  /* 0x0000000900047c82 */ /* 0x000fe20008000000 */
[----:B------:R-:W-:Y:S02]  /*2390*/  FSEL R34, R22, RZ, !P0 ;  /* 0x000000ff16227208 */ /* 0x000fe40004000000 */
[----:B------:R-:W-:-:S03]  /*23a0*/  FSEL R35, R23, RZ, !P0 ;  /* 0x000000ff17237208 */ /* 0x000fc60004000000 */
[----:B------:R-:W-:Y:S02]  /*23b0*/  @P2 LOP3.LUT R11, R10, 0x80000, RZ, 0xfc, !PT ;  /* 0x000800000a0b2812 */ /* 0x000fe400078efcff */
[----:B------:R-:W-:Y:S01]  /*23c0*/  SEL R10, R8, UR10, P1 ;  /* 0x0000000a080a7c07 */ /* 0x000fe20008800000 */
[----:B0-----:R-:W-:Y:S06]  /*23d0*/  BRA.U !UP0, `(.L_x_24) ;  /* 0x00000001084c7547 */ /* 0x001fec000b800000 */
[C-C-:B------:R-:W-:Y:S01]  /*23e0*/  DFMA R8, R4.reuse, R20, R16.reuse ;  /* 0x000000140408722b */ /* 0x140fe20000000010 */
[----:B------:R-:W-:Y:S01]  /*23f0*/  UMOV UR4, UR12 ;  /* 0x0000000c00047c82 */ /* 0x000fe20008000000 */
        /* <DEDUP_REMOVED lines=17> */
.L_x_24:
[----:B------:R-:W-:Y:S05]  /*2510*/  BRA.U !UP1, `(.L_x_25) ;  /* 0x0000000909307547 */ /* 0x000fea000b800000 */
.L_x_30:
        /* <DEDUP_REMOVED lines=25> */
.L_x_26:
        /* <DEDUP_REMOVED lines=20> */
[----:B------:R-:W-:Y:S02]  /*27f0*/  FFMA R0, RZ, 2.5625, R9 ;  /* 0x40240000ff007823 */ /* 0x000fe40000000009 */
        /* <DEDUP_REMOVED lines=12> */
.L_x_27:
        /* <DEDUP_REMOVED lines=35> */
.L_x_28:
        /* <DEDUP_REMOVED lines=33> */
.L_x_29:
        /* <DEDUP_REMOVED lines=11> */
[----:B------:R-:W-:Y:S02]  /*2db0*/  IMAD.MOV.U32 R10, RZ, RZ, R0 ;  /* 0x000000ffff0a7224 */ /* 0x000fe400078e0000 */
[----:B------:R-:W-:Y:S01]  /*2dc0*/  IMAD.MOV.U32 R11, RZ, RZ, R15 ;  /* 0x000000ffff0b7224 */ /* 0x000fe200078e000f */
[----:B------:R-:W-:Y:S06]  /*2dd0*/  BRA.U UP0, `(.L_x_30) ;  /* 0xfffffff500d07547 */ /* 0x000fec000b83ffff */
.L_x_25:
[----:B------:R-:W-:Y:S01]  /*2de0*/  DFMA R4, R4, R34, R16 ;  /* 0x000000220404722b */ /* 0x000fe20000000010 */
[----:B------:R-:W0:Y:S01]  /*2df0*/  LDCU.64 UR10, c[0x0][0x3a8] ;  /* 0x00007500ff0a77ac */ /* 0x000e220008000a00 */
[----:B------:R-:W-:-:S06]  /*2e00*/  IMAD.MOV.U32 R0, RZ, RZ, 0x1 ;  /* 0x00000001ff007424 */ /* 0x000fcc00078e00ff */
[----:B------:R-:W-:-:S06]  /*2e10*/  DFMA R6, R4, UR6, R6 ;  /* 0x0000000604067c2b */ /* 0x000fcc0008000006 */
[----:B------:R-:W1:Y:S01]  /*2e20*/  F2F.F32.F64 R5, R6 ;  /* 0x0000000600057310 */ /* 0x000e620000301000 */
[----:B0-----:R-:W-:-:S06]  /*2e30*/  UIMAD.WIDE.U32 UR10, UR18, 0x4, UR10 ;  /* 0x00000004120a78a5 */ /* 0x001fcc000f8e000a */
[----:B------:R-:W-:Y:S02]  /*2e40*/  IMAD.U32 R2, RZ, RZ, UR10 ;  /* 0x0000000aff027e24 */ /* 0x000fe4000f8e00ff */
[----:B------:R-:W-:-:S05]  /*2e50*/  IMAD.U32 R3, RZ, RZ, UR11 ;  /* 0x0000000bff037e24 */ /* 0x000fca000f8e00ff */
[----:B-1----:R1:W-:Y:S02]  /*2e60*/  STG.E desc[UR16][R2.64], R5 ;  /* 0x0000000502007986 */ /* 0x0023e4000c101910 */
.L_x_23:
[----:B------:R-:W2:Y:S01]  /*2e70*/  LDCU UR10, c[0x0][0x38c] ;  /* 0x00007180ff0a77ac */ /* 0x000ea20008000800 */
[----:B------:R-:W-:-:S04]  /*2e80*/  UIADD3 UR4, UPT, UPT, UR5, 0x1, URZ ;  /* 0x0000000105047890 */ /* 0x000fc8000fffe0ff */
[----:B--2---:R-:W-:-:S06]  /*2e90*/  UISETP.NE.AND UP0, UPT, UR4, UR10, UPT ;  /* 0x0000000a0400728c */ /* 0x004fcc000bf05270 */
[----:B------:R-:W-:-:S13]  /*2ea0*/  PLOP3.LUT P0, PT, PT, PT, UP0, 0x80, 0x8 ;  /* 0x000000000008781c */ /* 0x000fda0003f0f008 */
[----:B0-----:R-:W-:Y:S05]  /*2eb0*/  @!P0 EXIT ;  /* 0x000000000000894d */ /* 0x001fea0003800000 */
[----:B------:R-:W-:Y:S01]  /*2ec0*/  UMOV UR5, UR4 ;  /* 0x0000000400057c82 */ /* 0x000fe20008000000 */
[----:B------:R-:W-:Y:S05]  /*2ed0*/  BRA `(.L_x_31) ;  /* 0xfffffff000747947 */ /* 0x000fea000383ffff */
        .weak           $__internal_0_$__cuda_sm20_div_rn_f64_full
        .type           $__internal_0_$__cuda_sm20_div_rn_f64_full,@function
        .size           $__internal_0_$__cuda_sm20_div_rn_f64_full,(.L_x_64 - $__internal_0_$__cuda_sm20_div_rn_f64_full)
$__internal_0_$__cuda_sm20_div_rn_f64_full:
[C---:B------:R-:W-:Y:S01]  /*2ee0*/  FSETP.GEU.AND P0, PT, |R31|.reuse, 1.469367938527859385e-39, PT ;  /* 0x001000001f00780b */ /* 0x040fe20003f0e200 */
[----:B------:R-:W-:Y:S01]  /*2ef0*/  IMAD.MOV.U32 R12, RZ, RZ, 0x1 ;  /* 0x00000001ff0c7424 */ /* 0x000fe200078e00ff */
[----:B------:R-:W-:Y:S01]  /*2f00*/  LOP3.LUT R28, R31, 0x800fffff, RZ, 0xc0, !PT ;  /* 0x800fffff1f1c7812 */ /* 0x000fe200078ec0ff */
[----:B------:R-:W-:Y:S02]  /*2f10*/  IMAD.MOV.U32 R37, RZ, RZ, R9 ;  /* 0x000000ffff257224 */ /* 0x000fe400078e0009 */
[----:B------:R-:W-:Y:S01]  /*2f20*/  IMAD.MOV.U32 R36, RZ, RZ, R8 ;  /* 0x000000ffff247224 */ /* 0x000fe200078e0008 */
[----:B------:R-:W-:Y:S01]  /*2f30*/  LOP3.LUT R29, R28, 0x3ff00000, RZ, 0xfc, !PT ;  /* 0x3ff000001c1d7812 */ /* 0x000fe200078efcff */
[----:B------:R-:W-:Y:S01]  /*2f40*/  IMAD.MOV.U32 R8, RZ, RZ, 0x1ca00000 ;  /* 0x1ca00000ff087424 */ /* 0x000fe200078e00ff */
[----:B------:R-:W-:Y:S02]  /*2f50*/  MOV R28, R30 ;  /* 0x0000001e001c7202 */ /* 0x000fe40000000f00 */
[----:B------:R-:W-:-:S03]  /*2f60*/  LOP3.LUT R9, R37, 0x7ff00000, RZ, 0xc0, !PT ;  /* 0x7ff0000025097812 */ /* 0x000fc600078ec0ff */
[----:B------:R-:W-:-:S06]  /*2f70*/  @!P0 DMUL R28, R30, 8.98846567431157953865e+307 ;  /* 0x7fe000001e1c8828 */ /* 0x000fcc0000000000 */
[----:B------:R-:W0:Y:S02]  /*2f80*/  MUFU.RCP64H R13, R29 ;  /* 0x0000001d000d7308 */ /* 0x000e240000001800 */
[----:B0-----:R-:W-:-:S08]  /*2f90*/  DFMA R38, R12, -R28, 1 ;  /* 0x3ff000000c26742b */ /* 0x001fd0000000081c */
[----:B------:R-:W-:-:S08]  /*2fa0*/  DFMA R38, R38, R38, R38 ;  /* 0x000000262626722b */ /* 0x000fd00000000026 */
[----:B------:R-:W-:Y:S01]  /*2fb0*/  DFMA R38, R12, R38, R12 ;  /* 0x000000260c26722b */ /* 0x000fe2000000000c */
[----:B------:R-:W-:Y:S01]  /*2fc0*/  LOP3.LUT R13, R31, 0x7ff00000, RZ, 0xc0, !PT ;  /* 0x7ff000001f0d7812 */ /* 0x000fe200078ec0ff */
[----:B------:R-:W-:-:S03]  /*2fd0*/  IMAD.MOV.U32 R12, RZ, RZ, R9 ;  /* 0x000000ffff0c7224 */ /* 0x000fc600078e0009 */
[----:B------:R-:W-:-:S03]  /*2fe0*/  ISETP.GE.U32.AND P1, PT, R9, R13, PT ;  /* 0x0000000d0900720c */ /* 0x000fc60003f26070 */
[C---:B------:R-:W-:Y:S01]  /*2ff0*/  DFMA R14, R38.reuse, -R28, 1 ;  /* 0x3ff00000260e742b */ /* 0x040fe2000000081c */
[----:B------:R-:W-:Y:S02]  /*3000*/  SEL R32, R8, 0x63400000, !P1 ;  /* 0x6340000008207807 */ /* 0x000fe40004800000 */
[----:B------:R-:W-:Y:S02]  /*3010*/  FSETP.GEU.AND P1, PT, |R37|, 1.469367938527859385e-39, PT ;  /* 0x001000002500780b */ /* 0x000fe40003f2e200 */
[----:B------:R-:W-:Y:S01]  /*3020*/  LOP3.LUT R33, R32, 0x800fffff, R37, 0xf8, !PT ;  /* 0x800fffff20217812 */ /* 0x000fe200078ef825 */
[----:B------:R-:W-:Y:S02]  /*3030*/  IMAD.MOV.U32 R32, RZ, RZ, R36 ;  /* 0x000000ffff207224 */ /* 0x000fe400078e0024 */
[----:B------:R-:W-:-:S08]  /*3040*/  DFMA R38, R38, R14, R38 ;  /* 0x0000000e2626722b */ /* 0x000fd00000000026 */
[----:B------:R-:W-:Y:S05]  /*3050*/  @P1 BRA `(.L_x_32) ;  /* 0x0000000000201947 */ /* 0x000fea0003800000 */
[----:B------:R-:W-:Y:S01]  /*3060*/  LOP3.LUT R12, R31, 0x7ff00000, RZ, 0xc0, !PT ;  /* 0x7ff000001f0c7812 */ /* 0x000fe200078ec0ff */
[----:B------:R-:W-:-:S03]  /*3070*/  IMAD.MOV.U32 R14, RZ, RZ, RZ ;  /* 0x000000ffff0e7224 */ /* 0x000fc600078e00ff */
[----:B------:R-:W-:-:S04]  /*3080*/  ISETP.GE.U32.AND P1, PT, R9, R12, PT ;  /* 0x0000000c0900720c */ /* 0x000fc80003f26070 */
[----:B------:R-:W-:-:S04]  /*3090*/  SEL R12, R8, 0x63400000, !P1 ;  /* 0x63400000080c7807 */ /* 0x000fc80004800000 */
[----:B------:R-:W-:-:S04]  /*30a0*/  LOP3.LUT R12, R12, 0x80000000, R37, 0xf8, !PT ;  /* 0x800000000c0c7812 */ /* 0x000fc800078ef825 */
[----:B------:R-:W-:-:S06]  /*30b0*/  LOP3.LUT R15, R12, 0x100000, RZ, 0xfc, !PT ;  /* 0x001000000c0f7812 */ /* 0x000fcc00078efcff */
[----:B------:R-:W-:-:S10]  /*30c0*/  DFMA R32, R32, 2, -R14 ;  /* 0x400000002020782b */ /* 0x000fd4000000080e */
[----:B------:R-:W-:-:S07]  /*30d0*/  LOP3.LUT R12, R33, 0x7ff00000, RZ, 0xc0, !PT ;  /* 0x7ff00000210c7812 */ /* 0x000fce00078ec0ff */
.L_x_32:
[----:B------:R-:W-:Y:S01]  /*30e0*/  VIADD R14, R12, 0xffffffff ;  /* 0xffffffff0c0e7836 */ /* 0x000fe20000000000 */
[----:B------:R-:W-:Y:S01]  /*30f0*/  @!P0 LOP3.LUT R13, R29, 0x7ff00000, RZ, 0xc0, !PT ;  /* 0x7ff000001d0d8812 */ /* 0x000fe200078ec0ff */
[----:B------:R-:W-:-:S03]  /*3100*/  DMUL R40, R38, R32 ;  /* 0x0000002026287228 */ /* 0x000fc60000000000 */
[----:B------:R-:W-:Y:S01]  /*3110*/  ISETP.GT.U32.AND P0, PT, R14, 0x7feffffe, PT ;  /* 0x7feffffe0e00780c */ /* 0x000fe20003f04070 */
[----:B------:R-:W-:-:S04]  /*3120*/  VIADD R14, R13, 0xffffffff ;  /* 0xffffffff0d0e7836 */ /* 0x000fc80000000000 */
[----:B------:R-:W-:Y:S01]  /*3130*/  DFMA R42, R40, -R28, R32 ;  /* 0x8000001c282a722b */ /* 0x000fe20000000020 */
[----:B------:R-:W-:-:S07]  /*3140*/  ISETP.GT.U32.OR P0, PT, R14, 0x7feffffe, P0 ;  /* 0x7feffffe0e00780c */ /* 0x000fce0000704470 */
[----:B------:R-:W-:-:S06]  /*3150*/  DFMA R14, R38, R42, R40 ;  /* 0x0000002a260e722b */ /* 0x000fcc0000000028 */
[----:B------:R-:W-:Y:S05]  /*3160*/  @P0 BRA `(.L_x_33) ;  /* 0x0000000000740947 */ /* 0x000fea0003800000 */
[----:B------:R-:W-:-:S04]  /*3170*/  LOP3.LUT R12, R31, 0x7ff00000, RZ, 0xc0, !PT ;  /* 0x7ff000001f0c7812 */ /* 0x000fc800078ec0ff */
[CC--:B------:R-:W-:Y:S02]  /*3180*/  VIADDMNMX R13, R9.reuse, -R12.reuse, 0xb9600000, !PT ;  /* 0xb9600000090d7446 */ /* 0x0c0fe4000780090c */
[----:B------:R-:W-:Y:S01]  /*3190*/  ISETP.GE.U32.AND P0, PT, R9, R12, PT ;  /* 0x0000000c0900720c */ /* 0x000fe20003f06070 */
[----:B------:R-:W-:Y:S01]  /*31a0*/  IMAD.MOV.U32 R12, RZ, RZ, RZ ;  /* 0x000000ffff0c7224 */ /* 0x000fe200078e00ff */
[----:B------:R-:W-:Y:S02]  /*31b0*/  VIMNMX R13, PT, PT, R13, 0x46a00000, PT ;  /* 0x46a000000d0d7848 */ /* 0x000fe40003fe0100 */
[----:B------:R-:W-:-:S05]  /*31c0*/  SEL R8, R8, 0x63400000, !P0 ;  /* 0x6340000008087807 */ /* 0x000fca0004000000 */
[----:B------:R-:W-:-:S05]  /*31d0*/  IMAD.IADD R8, R13, 0x1, -R8 ;  /* 0x000000010d087824 */ /* 0x000fca00078e0a08 */
[----:B------:R-:W-:-:S06]  /*31e0*/  IADD3 R13, PT, PT, R8, 0x7fe00000, RZ ;  /* 0x7fe00000080d7810 */ /* 0x000fcc0007ffe0ff */
[----:B------:R-:W-:-:S10]  /*31f0*/  DMUL R38, R14, R12 ;  /* 0x0000000c0e267228 */ /* 0x000fd40000000000 */
[----:B------:R-:W-:-:S13]  /*3200*/  FSETP.GTU.AND P0, PT, |R39|, 1.469367938527859385e-39, PT ;  /* 0x001000002700780b */ /* 0x000fda0003f0c200 */
[----:B------:R-:W-:Y:S05]  /*3210*/  @P0 BRA `(.L_x_34) ;  /* 0x0000000000a80947 */ /* 0x000fea0003800000 */
[----:B------:R-:W-:-:S06]  /*3220*/  DFMA R28, R14, -R28, R32 ;  /* 0x8000001c0e1c722b */ /* 0x000fcc0000000020 */
[----:B------:R-:W-:-:S04]  /*3230*/  IMAD.MOV.U32 R28, RZ, RZ, RZ ;  /* 0x000000ffff1c7224 */ /* 0x000fc800078e00ff */
[C---:B------:R-:W-:Y:S02]  /*3240*/  FSETP.NEU.AND P0, PT, R29.reuse, RZ, PT ;  /* 0x000000ff1d00720b */ /* 0x040fe40003f0d000 */
[----:B------:R-:W-:-:S04]  /*3250*/  LOP3.LUT R30, R29, 0x80000000, R31, 0x48, !PT ;  /* 0x800000001d1e7812 */ /* 0x000fc800078e481f */
[----:B------:R-:W-:-:S07]  /*3260*/  LOP3.LUT R29, R30, R13, RZ, 0xfc, !PT ;  /* 0x0000000d1e1d7212 */ /* 0x000fce00078efcff */
[----:B------:R-:W-:Y:S05]  /*3270*/  @!P0 BRA `(.L_x_34) ;  /* 0x0000000000908947 */ /* 0x000fea0003800000 */
[----:B------:R-:W-:Y:S01]  /*3280*/  IMAD.MOV R13, RZ, RZ, -R8 ;  /* 0x000000ffff0d7224 */ /* 0x000fe200078e0a08 */
[----:B------:R-:W-:Y:S01]  /*3290*/  IADD3 R8, PT, PT, -R8, -0x43300000, RZ ;  /* 0xbcd0000008087810 */ /* 0x000fe20007ffe1ff */
[----:B------:R-:W-:-:S06]  /*32a0*/  IMAD.MOV.U32 R12, RZ, RZ, RZ ;  /* 0x000000ffff0c7224 */ /* 0x000fcc00078e00ff */
[----:B------:R-:W-:Y:S02]  /*32b0*/  DFMA R12, R38, -R12, R14 ;  /* 0x8000000c260c722b */ /* 0x000fe4000000000e */
[----:B------:R-:W-:-:S08]  /*32c0*/  DMUL.RP R14, R14, R28 ;  /* 0x0000001c0e0e7228 */ /* 0x000fd00000008000 */
[----:B------:R-:W-:Y:S02]  /*32d0*/  FSETP.NEU.AND P0, PT, |R13|, R8, PT ;  /* 0x000000080d00720b */ /* 0x000fe40003f0d200 */
[----:B------:R-:W-:Y:S02]  /*32e0*/  LOP3.LUT R30, R15, R30, RZ, 0x3c, !PT ;  /* 0x0000001e0f1e7212 */ /* 0x000fe400078e3cff */
[----:B------:R-:W-:Y:S02]  /*32f0*/  FSEL R8, R14, R38, !P0 ;  /* 0x000000260e087208 */ /* 0x000fe40004000000 */
[----:B------:R-:W-:-:S03]  /*3300*/  FSEL R9, R30, R39, !P0 ;  /* 0x000000271e097208 */ /* 0x000fc60004000000 */
[----:B------:R-:W-:Y:S02]  /*3310*/  IMAD.MOV.U32 R38, RZ, RZ, R8 ;  /* 0x000000ffff267224 */ /* 0x000fe400078e0008 */
[----:B------:R-:W-:Y:S01]  /*3320*/  IMAD.MOV.U32 R39, RZ, RZ, R9 ;  /* 0x000000ffff277224 */ /* 0x000fe200078e0009 */
[----:B------:R-:W-:Y:S06]  /*3330*/  BRA `(.L_x_34) ;  /* 0x0000000000607947 */ /* 0x000fec0003800000 */
.L_x_33:
[----:B------:R-:W-:-:S14]  /*3340*/  DSETP.NAN.AND P0, PT, R36, R36, PT ;  /* 0x000000242400722a */ /* 0x000fdc0003f08000 */
[----:B------:R-:W-:Y:S05]  /*3350*/  @P0 BRA `(.L_x_35) ;  /* 0x00000000004c0947 */ /* 0x000fea0003800000 */
[----:B------:R-:W-:-:S14]  /*3360*/  DSETP.NAN.AND P0, PT, R30, R30, PT ;  /* 0x0000001e1e00722a */ /* 0x000fdc0003f08000 */
[----:B------:R-:W-:Y:S05]  /*3370*/  @P0 BRA `(.L_x_36) ;  /* 0x0000000000340947 */ /* 0x000fea0003800000 */
[----:B------:R-:W-:Y:S01]  /*3380*/  ISETP.NE.AND P0, PT, R12, R13, PT ;  /* 0x0000000d0c00720c */ /* 0x000fe20003f05270 */
[----:B------:R-:W-:Y:S02]  /*3390*/  IMAD.MOV.U32 R38, RZ, RZ, 0x0 ;  /* 0x00000000ff267424 */ /* 0x000fe400078e00ff */
[----:B------:R-:W-:-:S10]  /*33a0*/  IMAD.MOV.U32 R39, RZ, RZ, -0x80000 ;  /* 0xfff80000ff277424 */ /* 0x000fd400078e00ff */
[----:B------:R-:W-:Y:S05]  /*33b0*/  @!P0 BRA `(.L_x_34) ;  /* 0x0000000000408947 */ /* 0x000fea0003800000 */
[----:B------:R-:W-:Y:S02]  /*33c0*/  ISETP.NE.AND P0, PT, R12, 0x7ff00000, PT ;  /* 0x7ff000000c00780c */ /* 0x000fe40003f05270 */
[----:B------:R-:W-:Y:S02]  /*33d0*/  LOP3.LUT R31, R37, 0x80000000, R31, 0x48, !PT ;  /* 0x80000000251f7812 */ /* 0x000fe400078e481f */
[----:B------:R-:W-:-:S13]  /*33e0*/  ISETP.EQ.OR P0, PT, R13, RZ, !P0 ;  /* 0x000000ff0d00720c */ /* 0x000fda0004702670 */
[----:B------:R-:W-:Y:S01]  /*33f0*/  @P0 LOP3.LUT R8, R31, 0x7ff00000, RZ, 0xfc, !PT ;  /* 0x7ff000001f080812 */ /* 0x000fe200078efcff */
[----:B------:R-:W-:Y:S01]  /*3400*/  @!P0 IMAD.MOV.U32 R38, RZ, RZ, RZ ;  /* 0x000000ffff268224 */ /* 0x000fe200078e00ff */
[----:B------:R-:W-:Y:S01]  /*3410*/  @P0 MOV R38, RZ ;  /* 0x000000ff00260202 */ /* 0x000fe20000000f00 */
[----:B------:R-:W-:Y:S02]  /*3420*/  @!P0 IMAD.MOV.U32 R39, RZ, RZ, R31 ;  /* 0x000000ffff278224 */ /* 0x000fe400078e001f */
[----:B------:R-:W-:Y:S01]  /*3430*/  @P0 IMAD.MOV.U32 R39, RZ, RZ, R8 ;  /* 0x000000ffff270224 */ /* 0x000fe200078e0008 */
[----:B------:R-:W-:Y:S06]  /*3440*/  BRA `(.L_x_34) ;  /* 0x00000000001c7947 */ /* 0x000fec0003800000 */
.L_x_36:
[----:B------:R-:W-:Y:S01]  /*3450*/  LOP3.LUT R9, R31, 0x80000, RZ, 0xfc, !PT ;  /* 0x000800001f097812 */ /* 0x000fe200078efcff */
[----:B------:R-:W-:-:S04]  /*3460*/  IMAD.MOV.U32 R38, RZ, RZ, R30 ;  /* 0x000000ffff267224 */ /* 0x000fc800078e001e */
[----:B------:R-:W-:Y:S01]  /*3470*/  IMAD.MOV.U32 R39, RZ, RZ, R9 ;  /* 0x000000ffff277224 */ /* 0x000fe200078e0009 */
[----:B------:R-:W-:Y:S06]  /*3480*/  BRA `(.L_x_34) ;  /* 0x00000000000c7947 */ /* 0x000fec0003800000 */
.L_x_35:
[----:B------:R-:W-:Y:S01]  /*3490*/  LOP3.LUT R9, R37, 0x80000, RZ, 0xfc, !PT ;  /* 0x0008000025097812 */ /* 0x000fe200078efcff */
[----:B------:R-:W-:-:S04]  /*34a0*/  IMAD.MOV.U32 R38, RZ, RZ, R36 ;  /* 0x000000ffff267224 */ /* 0x000fc800078e0024 */
[----:B------:R-:W-:-:S07]  /*34b0*/  IMAD.MOV.U32 R39, RZ, RZ, R9 ;  /* 0x000000ffff277224 */ /* 0x000fce00078e0009 */
.L_x_34:
[----:B------:R-:W-:Y:S02]  /*34c0*/  IMAD.MOV.U32 R12, RZ, RZ, R0 ;  /* 0x000000ffff0c7224 */ /* 0x000fe400078e0000 */
[----:B------:R-:W-:Y:S02]  /*34d0*/  IMAD.MOV.U32 R13, RZ, RZ, 0x0 ;  /* 0x00000000ff0d7424 */ /* 0x000fe400078e00ff */
[----:B------:R-:W-:Y:S02]  /*34e0*/  IMAD.MOV.U32 R8, RZ, RZ, R38 ;  /* 0x000000ffff087224 */ /* 0x000fe400078e0026 */
[----:B------:R-:W-:Y:S01]  /*34f0*/  IMAD.MOV.U32 R9, RZ, RZ, R39 ;  /* 0x000000ffff097224 */ /* 0x000fe200078e0027 */
[----:B------:R-:W-:Y:S06]  /*3500*/  RET.REL.NODEC R12 `(ehlers_ecema_many_series_one_param_time_major_f32) ;  /* 0xffffffc80cbc7950 */ /* 0x000fec0003c3ffff */
.L_x_37:
[----:B------:R-:W-:-:S00]  /*3510*/  BRA `(.L_x_37) ;  /* 0xfffffffc00fc7947 */ /* 0x000fc0000383ffff */
[----:B------:R-:W-:-:S00]  /*3520*/  NOP ;  /* 0x0000000000007918 */ /* 0x000fc00000000000 */
        /* <DEDUP_REMOVED lines=13> */
.L_x_64:


//--------------------- .text.ehlers_ecema_batch_f32 --------------------------
	.section	.text.ehlers_ecema_batch_f32,"ax",@progbits
	.align	128
        .global         ehlers_ecema_batch_f32
        .type           ehlers_ecema_batch_f32,@function
        .size           ehlers_ecema_batch_f32,(.L_x_65 - ehlers_ecema_batch_f32)
        .other          ehlers_ecema_batch_f32,@"STO_CUDA_ENTRY STV_DEFAULT"
ehlers_ecema_batch_f32:
.text.ehlers_ecema_batch_f32:
[----:B------:R-:W-:Y:S08]  /*0000*/  LDC R1, c[0x0][0x37c] ;  /* 0x0000df00ff017b82 */ /* 0x000ff00000000800 */
[----:B------:R-:W0:Y:S01]  /*0010*/  S2UR UR16, SR_CTAID.X ;  /* 0x00000000001079c3 */ /* 0x000e220000002500 */
[----:B------:R-:W0:Y:S02]  /*0020*/  LDCU UR4, c[0x0][0x3ac] ;  /* 0x00007580ff0477ac */ /* 0x000e240008000800 */
[----:B0-----:R-:W-:-:S06]  /*0030*/  UISETP.GE.AND UP0, UPT, UR16, UR4, UPT ;  /* 0x000000041000728c */ /* 0x001fcc000bf06270 */
[----:B------:R-:W-:-:S13]  /*0040*/  PLOP3.LUT P0, PT, PT, PT, UP0, 0x80, 0x8 ;  /* 0x000000000008781c */ /* 0x000fda0003f0f008 */
[----:B------:R-:W-:Y:S05]  /*0050*/  @P0 EXIT ;  /* 0x000000000000094d */ /* 0x000fea0003800000 */
[----:B------:R-:W0:Y:S01]  /*0060*/  LDCU.64 UR4, c[0x0][0x388] ;  /* 0x00007100ff0477ac */ /* 0x000e220008000a00 */
[----:B------:R-:W1:Y:S01]  /*0070*/  LDCU.64 UR8, c[0x0][0x398] ;  /* 0x00007300ff0877ac */ /* 0x000e620008000a00 */
[----:B------:R-:W2:Y:S01]  /*0080*/  LDCU.64 UR6, c[0x0][0x390] ;  /* 0x00007200ff0677ac */ /* 0x000ea20008000a00 */
[----:B------:R-:W3:Y:S01]  /*0090*/  LDCU.64 UR10, c[0x0][0x3a0] ;  /* 0x00007400ff0a77ac */ /* 0x000ee20008000a00 */
[----:B------:R-:W4:Y:S01]  /*00a0*/  LDCU.64 UR12, c[0x0][0x358] ;  /* 0x00006b00ff0c77ac */ /* 0x000f220008000a00 */
[----:B0-----:R-:W-:Y:S02]  /*00b0*/  UIMAD.WIDE.U32 UR4, UR16, 0x4, UR4 ;  /* 0x00000004100478a5 */ /* 0x001fe4000f8e0004 */
[----:B-1----:R-:W-:Y:S02]  /*00c0*/  UIADD3 UR8, UP0, UPT, UR16, UR8, URZ ;  /* 0x0000000810087290 */ /* 0x002fe4000ff1e0ff */
[----:B--2---:R-:W-:Y:S02]  /*00d0*/  UIMAD.WIDE.U32 UR6, UR16, 0x4, UR6 ;  /* 0x00000004100678a5 */ /* 0x004fe4000f8e0006 */
[----:B------:R-:W-:Y:S01]  /*00e0*/  IMAD.U32 R4, RZ, RZ, UR4 ;  /* 0x00000004ff047e24 */ /* 0x000fe2000f8e00ff */
[----:B------:R-:W-:Y:S01]  /*00f0*/  UIADD3.X UR9, UPT, UPT, URZ, UR9, URZ, UP0, !UPT ;  /* 0x00000009ff097290 */ /* 0x000fe200087fe4ff */
[----:B------:R-:W-:Y:S01]  /*0100*/  IMAD.U32 R2, RZ, RZ, UR8 ;  /* 0x00000008ff027e24 */ /* 0x000fe2000f8e00ff */
[----:B---3--:R-:W-:Y:S01]  /*0110*/  UIADD3 UR4, UP0, UPT, UR16, UR10, URZ ;  /* 0x0000000a10047290 */ /* 0x008fe2000ff1e0ff */
[----:B------:R-:W-:-:S02]  /*0120*/  IMAD.U32 R5, RZ, RZ, UR5 ;  /* 0x00000005ff057e24 */ /* 0x000fc4000f8e00ff */
[----:B------:R-:W-:Y:S01]  /*0130*/  IMAD.U32 R6, RZ, RZ, UR6 ;  /* 0x00000006ff067e24 */ /* 0x000fe2000f8e00ff */
[----:B------:R-:W-:Y:S01]  /*0140*/  UIADD3.X UR5, UPT, UPT, URZ, UR11, URZ, UP0, !UPT ;  /* 0x0000000bff057290 */ /* 0x000fe200087fe4ff */
[----:B------:R-:W-:Y:S01]  /*0150*/  IMAD.U32 R7, RZ, RZ, UR7 ;  /* 0x00000007ff077e24 */ /* 0x000fe2000f8e00ff */
[----:B----4-:R-:W2:Y:S01]  /*0160*/  LDG.E.CONSTANT R4, desc[UR12][R4.64] ;  /* 0x0000000c04047981 */ /* 0x010ea2000c1e9900 */
[----:B------:R-:W-:Y:S01]  /*0170*/  IMAD.U32 R3, RZ, RZ, UR9 ;  /* 0x00000009ff037e24 */ /* 0x000fe2000f8e00ff */
[----:B------:R-:W0:Y:S01]  /*0180*/  LDCU UR6, c[0x0][0x3a8] ;  /* 0x00007500ff0677ac */ /* 0x000e220008000800 */
[----:B------:R-:W-:Y:S01]  /*0190*/  IMAD.U32 R8, RZ, RZ, UR4 ;  /* 0x00000004ff087e24 */ /* 0x000fe2000f8e00ff */
[----:B------:R-:W3:Y:S01]  /*01a0*/  LDG.E.CONSTANT R6, desc[UR12][R6.64] ;  /* 0x0000000c06067981 */ /* 0x000ee2000c1e9900 */
[----:B------:R-:W-:-:S03]  /*01b0*/  IMAD.U32 R9, RZ, RZ, UR5 ;  /* 0x00000005ff097e24 */ /* 0x000fc6000f8e00ff */
[----:B------:R-:W4:Y:S04]  /*01c0*/  LDG.E.U8.CONSTANT R2, desc[UR12][R2.64] ;  /* 0x0000000c02027981 */ /* 0x000f28000c1e9100 */
[----:B------:R1:W5:Y:S01]  /*01d0*/  LDG.E.U8.CONSTANT R8, desc[UR12][R8.64] ;  /* 0x0000000c08087981 */ /* 0x000362000c1e9100 */
[----:B------:R-:W0:Y:S01]  /*01e0*/  S2R R0, SR_TID.X ;  /* 0x0000000000007919 */ /* 0x000e220000002100 */
[----:B------:R-:W-:Y:S01]  /*01f0*/  BSSY.RECONVERGENT B0, `(.L_x_38) ;  /* 0x0000011000007945 */ /* 0x000fe20003800200 */
[C---:B0-----:R-:W-:Y:S02]  /*0200*/  ISETP.GE.AND P0, PT, R0.reuse, UR6, PT ;  /* 0x0000000600007c0c */ /* 0x041fe4000bf06270 */
[----:B------:R-:W-:Y:S02]  /*0210*/  ISETP.NE.AND P1, PT, R0, RZ, PT ;  /* 0x000000ff0000720c */ /* 0x000fe40003f25270 */
[----:B--2---:R-:W-:-:S02]  /*0220*/  R2UR UR4, R4 ;  /* 0x00000000040472ca */ /* 0x004fc400000e0000 */
[----:B---3--:R-:W-:Y:S02]  /*0230*/  R2UR UR11, R6 ;  /* 0x00000000060b72ca */ /* 0x008fe400000e0000 */
[----:B----4-:R-:W-:-:S05]  /*0240*/  R2UR UR14, R2 ;  /* 0x00000000020e72ca */ /* 0x010fca00000e0000 */
[----:B-1----:R-:W-:Y:S10]  /*0250*/  @P0 BRA `(.L_x_39) ;  /* 0x0000000000280947 */ /* 0x002ff40003800000 */
[----:B------:R-:W0:Y:S01]  /*0260*/  LDC R7, c[0x0][0x360] ;  /* 0x0000d800ff077b82 */ /* 0x000e220000000800 */
[----:B------:R-:W-:-:S07]  /*0270*/  IMAD.MOV.U32 R9, RZ, RZ, 0x7fc00000 ;  /* 0x7fc00000ff097424 */ /* 0x000fce00078e00ff */
[----:B------:R-:W1:Y:S02]  /*0280*/  LDC.64 R4, c[0x0][0x3b8] ;  /* 0x0000ee00ff047b82 */ /* 0x000e640000000a00 */
.L_x_40:
[----:B--2---:R-:W-:-:S04]  /*0290*/  IMAD.U32 R3, RZ, RZ, UR6 ;  /* 0x00000006ff037e24 */ /* 0x004fc8000f8e00ff */
[--C-:B------:R-:W-:Y:S02]  /*02a0*/  IMAD R3, R3, UR16, R0.reuse ;  /* 0x0000001003037c24 */ /* 0x100fe4000f8e0200 */
[----:B0-----:R-:W-:Y:S02]  /*02b0*/  IMAD.IADD R0, R7, 0x1, R0 ;  /* 0x0000000107007824 */ /* 0x001fe400078e0200 */
[----:B-1----:R-:W-:-:S03]  /*02c0*/  IMAD.WIDE R2, R3, 0x4, R4 ;  /* 0x0000000403027825 */ /* 0x002fc600078e0204 */
[----:B------:R-:W-:Y:S02]  /*02d0*/  ISETP.GE.AND P0, PT, R0, UR6, PT ;  /* 0x0000000600007c0c */ /* 0x000fe4000bf06270 */
[----:B------:R2:W-:Y:S11]  /*02e0*/  STG.E desc[UR12][R2.64], R9 ;  /* 0x0000000902007986 */ /* 0x0005f6000c10190c */
[----:B------:R-:W-:Y:S05]  /*02f0*/  @!P0 BRA `(.L_x_40) ;  /* 0xfffffffc00e48947 */ /* 0x000fea000383ffff */
.L_x_39:
[----:B------:R-:W-:Y:S05]  /*0300*/  BSYNC.RECONVERGENT B0 ;  /* 0x0000000000007941 */ /* 0x000fea0003800200 */
.L_x_38:
[----:B------:R-:W-:Y:S06]  /*0310*/  BAR.SYNC.DEFER_BLOCKING 0x0 ;  /* 0x0000000000007b1d */ /* 0x000fec0000010000 */
[----:B------:R-:W-:Y:S05]  /*0320*/  @P1 EXIT ;  /* 0x000000000000194d */ /* 0x000fea0003800000 */
[----:B------:R-:W-:-:S04]  /*0330*/  UISETP.LT.AND UP0, UPT, UR4, UR11, UPT ;  /* 0x0000000b0400728c */ /* 0x000fc8000bf01270 */
[----:B------:R-:W-:-:S04]  /*0340*/  USEL UR5, UR4, UR11, UP0 ;  /* 0x0000000b04057287 */ /* 0x000fc80008000000 */
[----:B------:R-:W-:-:S06]  /*0350*/  UISETP.GE.AND UP0, UPT, UR5, 0x1, UPT ;  /* 0x000000010500788c */ /* 0x000fcc000bf06270 */
[----:B------:R-:W-:-:S13]  /*0360*/  PLOP3.LUT P0, PT, PT, PT, UP0, 0x80, 0x8 ;  /* 0x000000000008781c */ /* 0x000fda0003f0f008 */
[----:B------:R-:W-:Y:S05]  /*0370*/  @!P0 EXIT ;  /* 0x000000000000894d */ /* 0x000fea0003800000 */
[----:B------:R-:W0:Y:S02]  /*0380*/  LDCU UR17, c[0x0][0x3b0] ;  /* 0x00007600ff1177ac */ /* 0x000e240008000800 */
[----:B0-----:R-:W-:-:S04]  /*0390*/  UISETP.GT.AND UP0, UPT, UR6, UR17, UPT ;  /* 0x000000110600728c */ /* 0x001fc8000bf04270 */
[----:B------:R-:W-:-:S06]  /*03a0*/  UISETP.LT.OR UP0, UPT, UR17, URZ, !UP0 ;  /* 0x000000ff1100728c */ /* 0x000fcc000c701670 */
[----:B------:R-:W-:-:S13]  /*03b0*/  PLOP3.LUT P0, PT, PT, PT, UP0, 0x80, 0x8 ;  /* 0x000000000008781c */ /* 0x000fda0003f0f008 */
[----:B------:R-:W-:Y:S05]  /*03c0*/  @P0 EXIT ;  /* 0x000000000000094d */ /* 0x000fea0003800000 */
[----:B------:R-:W-:Y:S01]  /*03d0*/  UIADD3 UR5, UPT, UPT, UR6, -UR17, URZ ;  /* 0x8000001106057290 */ /* 0x000fe2000fffe0ff */
[----:B------:R-:W-:-:S03]  /*03e0*/  ISETP.EQ.AND P1, PT, RZ, UR14, PT ;  /* 0x0000000eff007c0c */ /* 0x000fc6000bf22270 */
[----:B------:R-:W-:-:S06]  /*03f0*/  UISETP.GE.AND UP0, UPT, UR5, UR4, UPT ;  /* 0x000000040500728c */ /* 0x000fcc000bf06270 */
[----:B------:R-:W-:-:S13]  /*0400*/  PLOP3.LUT P0, PT, PT, PT, UP0, 0x80, 0x8 ;  /* 0x000000000008781c */ /* 0x000fda0003f0f008 */
[----:B------:R-:W-:Y:S05]  /*0410*/  @!P0 EXIT P1 ;  /* 0x000000000000894d */ /* 0x000fea0000800000 */
[----:B------:R-:W-:Y:S02]  /*0420*/  UISETP.NE.AND UP0, UPT, UR14, URZ, UPT ;  /* 0x000000ff0e00728c */ /* 0x000fe4000bf05270 */
[----:B------:R-:W-:-:S09]  /*0430*/  UIADD3 UR5, UPT, UPT, UR4, UR17, URZ ;  /* 0x0000001104057290 */ /* 0x000fd2000fffe0ff */
[----:B------:R-:W-:-:S04]  /*0440*/  @!UP0 UIADD3 UR17, UPT, UPT, UR5, -0x1, URZ ;  /* 0xffffffff05118890 */ /* 0x000fc8000fffe0ff */
[----:B------:R-:W-:-:S06]  /*0450*/  UISETP.GE.AND UP0, UPT, UR17, UR6, UPT ;  /* 0x000000061100728c */ /* 0x000fcc000bf06270 */
[----:B------:R-:W-:-:S13]  /*0460*/  PLOP3.LUT P0, PT, PT, PT, UP0, 0x80, 0x8 ;  /* 0x000000000008781c */ /* 0x000fda0003f0f008 */
[----:B------:R-:W-:Y:S05]  /*0470*/  @P0 EXIT ;  /* 0x000000000000094d */ /* 0x000fea0003800000 */
[----:B------:R-:W-:Y:S01]  /*0480*/  UIADD3 UR5, UPT, UPT, UR4, 0x1, URZ ;  /* 0x0000000104057890 */ /* 0x000fe2000fffe0ff */
[----:B--2---:R-:W-:-:S08]  /*0490*/  IMAD.MOV.U32 R2, RZ, RZ, 0x1 ;  /* 0x00000001ff027424 */ /* 0x004fd000078e00ff */
        /* <DEDUP_REMOVED lines=18> */
[----:B-----5:R-:W-:Y:S05]  /*05c0*/  CALL.REL.NOINC `($__internal_1_$__cuda_sm20_div_rn_f64_full) ;  /* 0x0000001400d07944 */ /* 0x020fea0003c00000 */
[----:B------:R-:W-:Y:S02]  /*05d0*/  R2UR UR6, R12 ;  /* 0x000000000c0672ca */ /* 0x000fe400000e0000 */
[----:B------:R-:W-:-:S15]  /*05e0*/  R2UR UR7, R13 ;  /* 0x000000000d0772ca */ /* 0x000fde00000e0000 */
.L_x_41:
[----:B------:R-:W0:Y:S01]  /*05f0*/  MUFU.RCP64H R3, 10 ;  /* 0x4024000000037908 */ /* 0x000e220000001800 */
[----:B------:R-:W-:Y:S01]  /*0600*/  IMAD.MOV.U32 R6, RZ, RZ, 0x0 ;  /* 0x00000000ff067424 */ /* 0x000fe200078e00ff */
[----:B------:R-:W-:Y:S01]  /*0610*/  MOV R7, 0x40240000 ;  /* 0x4024000000077802 */ /* 0x000fe20000000f00 */
[----:B------:R-:W-:Y:S01]  /*0620*/  IMAD.MOV.U32 R2, RZ, RZ, 0x1 ;  /* 0x00000001ff027424 */ /* 0x000fe200078e00ff */
[----:B------:R-:W-:-:S09]  /*0630*/  UIADD3 UR5, UPT, UPT, -UR11, URZ, URZ ;  /* 0x000000ff0b057290 */ /* 0x000fd2000fffe1ff */
[----:B------:R-:W1:Y:S01]  /*0640*/  I2F.F64 R16, UR5 ;  /* 0x0000000500107d12 */ /* 0x000e620008201c00 */
[----:B0-----:R-:W-:-:S08]  /*0650*/  DFMA R4, R2, -R6, 1 ;  /* 0x3ff000000204742b */ /* 0x001fd00000000806 */
[----:B------:R-:W-:Y:S01]  /*0660*/  DFMA R4, R4, R4, R4 ;  /* 0x000000040404722b */ /* 0x000fe20000000004 */
[----:B-1----:R-:W-:-:S07]  /*0670*/  FSETP.GEU.AND P1, PT, |R17|, 6.5827683646048100446e-37, PT ;  /* 0x036000001100780b */ /* 0x002fce0003f2e200 */
[----:B------:R-:W-:-:S08]  /*0680*/  DFMA R4, R2, R4, R2 ;  /* 0x000000040204722b */ /* 0x000fd00000000002 */
[----:B------:R-:W-:-:S08]  /*0690*/  DFMA R2, R4, -R6, 1 ;  /* 0x3ff000000402742b */ /* 0x000fd00000000806 */
        /* <DEDUP_REMOVED lines=10> */
[----:B-----5:R-:W-:Y:S05]  /*0740*/  CALL.REL.NOINC `($__internal_1_$__cuda_sm20_div_rn_f64_full) ;  /* 0x0000001400707944 */ /* 0x020fea0003c00000 */
[----:B------:R-:W-:Y:S02]  /*0750*/  IMAD.MOV.U32 R6, RZ, RZ, R12 ;  /* 0x000000ffff067224 */ /* 0x000fe400078e000c */
[----:B------:R-:W-:-:S07]  /*0760*/  IMAD.MOV.U32 R7, RZ, RZ, R13 ;  /* 0x000000ffff077224 */ /* 0x000fce00078e000d */
.L_x_42:
[----:B------:R-:W0:Y:S01]  /*0770*/  MUFU.RCP64H R3, 10 ;  /* 0x4024000000037908 */ /* 0x000e220000001800 */
[----:B------:R-:W-:Y:S01]  /*0780*/  IMAD.MOV.U32 R4, RZ, RZ, 0x0 ;  /* 0x00000000ff047424 */ /* 0x000fe200078e00ff */
[----:B------:R-:W-:Y:S01]  /*0790*/  UIADD3 UR10, UPT, UPT, -UR11, 0x1, URZ ;  /* 0x000000010b0a7890 */ /* 0x000fe2000fffe1ff */
[----:B------:R-:W-:Y:S02]  /*07a0*/  IMAD.MOV.U32 R5, RZ, RZ, 0x40240000 ;  /* 0x40240000ff057424 */ /* 0x000fe400078e00ff */
[----:B------:R-:W-:-:S06]  /*07b0*/  IMAD.MOV.U32 R2, RZ, RZ, 0x1 ;  /* 0x00000001ff027424 */ /* 0x000fcc00078e00ff */
        /* <DEDUP_REMOVED lines=19> */
.L_x_43:
[----:B------:R-:W0:Y:S01]  /*08f0*/  MUFU.RCP64H R3, 10 ;  /* 0x4024000000037908 */ /* 0x000e220000001800 */
[----:B------:R-:W-:Y:S01]  /*0900*/  IMAD.MOV.U32 R10, RZ, RZ, 0x0 ;  /* 0x00000000ff0a7424 */ /* 0x000fe200078e00ff */
[----:B------:R-:W-:Y:S01]  /*0910*/  MOV R2, 0x1 ;  /* 0x0000000100027802 */ /* 0x000fe20000000f00 */
[----:B------:R-:W-:Y:S01]  /*0920*/  IMAD.MOV.U32 R11, RZ, RZ, 0x40240000 ;  /* 0x40240000ff0b7424 */ /* 0x000fe200078e00ff */
[----:B------:R-:W-:-:S09]  /*0930*/  UIADD3 UR5, UPT, UPT, -UR11, 0x2, URZ ;  /* 0x000000020b057890 */ /* 0x000fd2000fffe1ff */
        /* <DEDUP_REMOVED lines=19> */
.L_x_44:
[----:B------:R-:W0:Y:S01]  /*0a70*/  LDC R9, c[0x0][0x3a8] ;  /* 0x0000ea00ff097b82 */ /* 0x000e220000000800 */
[----:B------:R-:W1:Y:S01]  /*0a80*/  LDCU UR5, c[0x0][0x3b0] ;  /* 0x00007600ff0577ac */ /* 0x000e620008000800 */
[----:B------:R-:W-:Y:S02]  /*0a90*/  PRMT R22, RZ, 0x7610, R22 ;  /* 0x00007610ff167816 */ /* 0x000fe40000000016 */
[----:B------:R-:W-:Y:S02]  /*0aa0*/  CS2R R24, SRZ ;  /* 0x0000000000187805 */ /* 0x000fe4000001ff00 */
[----:B------:R-:W-:Y:S02]  /*0ab0*/  CS2R R10, SRZ ;  /* 0x00000000000a7805 */ /* 0x000fe4000001ff00 */
[----:B------:R-:W-:Y:S01]  /*0ac0*/  CS2R R14, SRZ ;  /* 0x00000000000e7805 */ /* 0x000fe2000001ff00 */
[----:B------:R-:W2:Y:S01]  /*0ad0*/  LDCU UR15, c[0x0][0x3b0] ;  /* 0x00007600ff0f77ac */ /* 0x000ea20008000800 */
[----:B-1----:R-:W-:-:S05]  /*0ae0*/  IMAD.U32 R0, RZ, RZ, UR5 ;  /* 0x00000005ff007e24 */ /* 0x002fca000f8e00ff */
[----:B0-----:R-:W-:Y:S01]  /*0af0*/  VIADDMNMX.U32 R9, R0, UR4, R9, PT ;  /* 0x0000000400097c46 */ /* 0x001fe2000b800009 */
[----:B--2---:R-:W-:-:S06]  /*0b00*/  UMOV UR4, URZ ;  /* 0x000000ff00047c82 */ /* 0x004fcc0008000000 */
.L_x_57:
[----:B------:R-:W0:Y:S02]  /*0b10*/  LDCU.64 UR8, c[0x0][0x380] ;  /* 0x00007000ff0877ac */ /* 0x000e240008000a00 */
[----:B0-----:R-:W-:-:S06]  /*0b20*/  UIMAD.WIDE.U32 UR8, UR15, 0x4, UR8 ;  /* 0x000000040f0878a5 */ /* 0x001fcc000f8e0008 */
[----:B------:R-:W-:Y:S02]  /*0b30*/  IMAD.U32 R16, RZ, RZ, UR8 ;  /* 0x00000008ff107e24 */ /* 0x000fe4000f8e00ff */
[----:B------:R-:W-:-:S05]  /*0b40*/  IMAD.U32 R17, RZ, RZ, UR9 ;  /* 0x00000009ff117e24 */ /* 0x000fca000f8e00ff */
[----:B------:R-:W2:Y:S01]  /*0b50*/  LDG.E.CONSTANT R12, desc[UR12][R16.64] ;  /* 0x0000000c100c7981 */ /* 0x000ea2000c1e9900 */
[----:B------:R-:W-:Y:S01]  /*0b60*/  UISETP.NE.AND UP0, UPT, UR14, URZ, UPT ;  /* 0x000000ff0e00728c */ /* 0x000fe2000bf05270 */
[----:B------:R-:W-:Y:S02]  /*0b70*/  IMAD.U32 R26, RZ, RZ, UR6 ;  /* 0x00000006ff1a7e24 */ /* 0x000fe4000f8e00ff */
[----:B------:R-:W-:-:S06]  /*0b80*/  IMAD.U32 R27, RZ, RZ, UR7 ;  /* 0x00000007ff1b7e24 */ /* 0x000fcc000f8e00ff */
[----:B------:R-:W-:Y:S01]  /*0b90*/  DADD R26, -R26, 1 ;  /* 0x3ff000001a1a7429 */ /* 0x000fe20000000100 */
[----:B--2---:R-:W0:Y:S01]  /*0ba0*/  F2F.F64.F32 R12, R12 ;  /* 0x0000000c000c7310 */ /* 0x004e220000201800 */
[----:B------:R-:W-:Y:S09]  /*0bb0*/  BRA.U !UP0, `(.L_x_45) ;  /* 0x0000000108287547 */ /* 0x000ff2000b800000 */
[C---:B0-----:R-:W-:Y:S01]  /*0bc0*/  DMUL R16, R12.reuse, UR6 ;  /* 0x000000060c107c28 */ /* 0x041fe20008000000 */
[----:B------:R-:W-:Y:S01]  /*0bd0*/  IMAD.MOV.U32 R32, RZ, RZ, R10 ;  /* 0x000000ffff207224 */ /* 0x000fe200078e000a */
[----:B------:R-:W-:Y:S01]  /*0be0*/  DSETP.NE.AND P0, PT, |R12|, +INF , PT ;  /* 0x7ff000000c00742a */ /* 0x000fe20003f05200 */
[----:B------:R-:W-:Y:S01]  /*0bf0*/  IMAD.MOV.U32 R33, RZ, RZ, R11 ;  /* 0x000000ffff217224 */ /* 0x000fe200078e000b */
[----:B------:R-:W-:-:S04]  /*0c00*/  UMOV UR8, UR4 ;  /* 0x0000000400087c82 */ /* 0x000fc80008000000 */
[----:B------:R-:W-:-:S10]  /*0c10*/  DFMA R16, R26, R14, R16 ;  /* 0x0000000e1a10722b */ /* 0x000fd40000000010 */
[----:B------:R-:W-:Y:S02]  /*0c20*/  FSEL R34, R14, R16, !P0 ;  /* 0x000000100e227208 */ /* 0x000fe40004000000 */
[----:B------:R-:W-:Y:S02]  /*0c30*/  FSEL R35, R15, R17, !P0 ;  /* 0x000000110f237208 */ /* 0x000fe40004000000 */
[----:B------:R-:W-:Y:S01]  /*0c40*/  CS2R R16, SRZ ;  /* 0x0000000000107805 */ /* 0x000fe2000001ff00 */
[----:B------:R-:W-:Y:S06]  /*0c50*/  BRA `(.L_x_46) ;  /* 0x0000000000f07947 */ /* 0x000fec0003800000 */
.L_x_45:
[----:B------:R-:W1:Y:S01]  /*0c60*/  LDCU UR5, c[0x0][0x3b0] ;  /* 0x00007600ff0577ac */ /* 0x000e620008000800 */
[--C-:B0-----:R-:W-:Y:S01]  /*0c70*/  IMAD.MOV.U32 R16, RZ, RZ, R12.reuse ;  /* 0x000000ffff107224 */ /* 0x101fe200078e000c */
[----:B------:R-:W-:Y:S01]  /*0c80*/  MOV R34, R12 ;  /* 0x0000000c00227202 */ /* 0x000fe20000000f00 */
[--C-:B------:R-:W-:Y:S01]  /*0c90*/  IMAD.MOV.U32 R17, RZ, RZ, R13.reuse ;  /* 0x000000ffff117224 */ /* 0x100fe200078e000d */
[----:B------:R-:W-:Y:S01]  /*0ca0*/  UMOV UR8, 0x1 ;  /* 0x0000000100087882 */ /* 0x000fe20000000000 */
[--C-:B------:R-:W-:Y:S02]  /*0cb0*/  IMAD.MOV.U32 R35, RZ, RZ, R13.reuse ;  /* 0x000000ffff237224 */ /* 0x100fe400078e000d */
[----:B------:R-:W-:Y:S02]  /*0cc0*/  IMAD.MOV.U32 R32, RZ, RZ, R12 ;  /* 0x000000ffff207224 */ /* 0x000fe400078e000c */
[----:B------:R-:W-:Y:S01]  /*0cd0*/  IMAD.MOV.U32 R33, RZ, RZ, R13 ;  /* 0x000000ffff217224 */ /* 0x000fe200078e000d */
[----:B-1----:R-:W-:-:S09]  /*0ce0*/  UISETP.NE.AND UP0, UPT, UR15, UR5, UPT ;  /* 0x000000050f00728c */ /* 0x002fd2000bf05270 */
[----:B------:R-:W-:Y:S05]  /*0cf0*/  BRA.U !UP0, `(.L_x_46) ;  /* 0x0000000108c87547 */ /* 0x000fea000b800000 */
[----:B------:R-:W-:-:S13]  /*0d00*/  ISETP.LE.AND P0, PT, R9, UR15, PT ;  /* 0x0000000f09007c0c */ /* 0x000fda000bf03270 */
[----:B------:R-:W-:Y:S05]  /*0d10*/  @P0 BRA `(.L_x_47) ;  /* 0x0000000000980947 */ /* 0x000fea0003800000 */
[----:B------:R-:W-:Y:S01]  /*0d20*/  DSETP.NE.AND P0, PT, |R12|, +INF , PT ;  /* 0x7ff000000c00742a */ /* 0x000fe20003f05200 */
[----:B------:R-:W-:Y:S01]  /*0d30*/  UMOV UR8, UR4 ;  /* 0x0000000400087c82 */ /* 0x000fe20008000000 */
[--C-:B------:R-:W-:Y:S02]  /*0d40*/  IMAD.MOV.U32 R16, RZ, RZ, R10.reuse ;  /* 0x000000ffff107224 */ /* 0x100fe400078e000a */
[--C-:B------:R-:W-:Y:S02]  /*0d50*/  IMAD.MOV.U32 R17, RZ, RZ, R11.reuse ;  /* 0x000000ffff117224 */ /* 0x100fe400078e000b */
[--C-:B------:R-:W-:Y:S02]  /*0d60*/  IMAD.MOV.U32 R34, RZ, RZ, R10.reuse ;  /* 0x000000ffff227224 */ /* 0x100fe400078e000a */
[----:B------:R-:W-:Y:S02]  /*0d70*/  IMAD.MOV.U32 R35, RZ, RZ, R11 ;  /* 0x000000ffff237224 */ /* 0x000fe400078e000b */
[----:B------:R-:W-:-:S02]  /*0d80*/  IMAD.MOV.U32 R32, RZ, RZ, R10 ;  /* 0x000000ffff207224 */ /* 0x000fc400078e000a */
[----:B------:R-:W-:Y:S02]  /*0d90*/  IMAD.MOV.U32 R33, RZ, RZ, R11 ;  /* 0x000000ffff217224 */ /* 0x000fe400078e000b */
[----:B------:R-:W-:Y:S05]  /*0da0*/  @!P0 BRA `(.L_x_46) ;  /* 0x00000000009c8947 */ /* 0x000fea0003800000 */
[----:B------:R-:W-:Y:S01]  /*0db0*/  UIADD3 UR8, UPT, UPT, UR4, 0x1, URZ ;  /* 0x0000000104087890 */ /* 0x000fe2000fffe0ff */
[----:B------:R-:W-:-:S08]  /*0dc0*/  IMAD.MOV.U32 R16, RZ, RZ, 0x1 ;  /* 0x00000001ff107424 */ /* 0x000fd000078e00ff */
[----:B------:R-:W0:Y:S08]  /*0dd0*/  I2F.F64 R18, UR8 ;  /* 0x0000000800127d12 */ /* 0x000e300008201c00 */
[----:B0-----:R-:W0:Y:S02]  /*0de0*/  MUFU.RCP64H R17, R19 ;  /* 0x0000001300117308 */ /* 0x001e240000001800 */
[----:B0-----:R-:W-:-:S08]  /*0df0*/  DFMA R14, -R18, R16, 1 ;  /* 0x3ff00000120e742b */ /* 0x001fd00000000110 */
[----:B------:R-:W-:Y:S02]  /*0e00*/  DFMA R20, R14, R14, R14 ;  /* 0x0000000e0e14722b */ /* 0x000fe4000000000e */
[----:B------:R-:W0:Y:S06]  /*0e10*/  I2F.F64 R14, UR4 ;  /* 0x00000004000e7d12 */ /* 0x000e2c0008201c00 */
[----:B------:R-:W-:-:S08]  /*0e20*/  DFMA R20, R16, R20, R16 ;  /* 0x000000141014722b */ /* 0x000fd00000000010 */
[----:B------:R-:W-:Y:S02]  /*0e30*/  DFMA R16, -R18, R20, 1 ;  /* 0x3ff000001210742b */ /* 0x000fe40000000114 */
[----:B0-----:R-:W-:-:S06]  /*0e40*/  DFMA R14, R14, R10, R12 ;  /* 0x0000000a0e0e722b */ /* 0x001fcc000000000c */
        /* <DEDUP_REMOVED lines=11> */
[----:B-----5:R-:W-:Y:S05]  /*0f00*/  CALL.REL.NOINC `($__internal_1_$__cuda_sm20_div_rn_f64_full) ;  /* 0x0000000c00807944 */ /* 0x020fea0003c00000 */
[----:B------:R-:W-:Y:S01]  /*0f10*/  IMAD.MOV.U32 R32, RZ, RZ, R12 ;  /* 0x000000ffff207224 */ /* 0x000fe200078e000c */
[----:B------:R-:W-:-:S07]  /*0f20*/  MOV R33, R13 ;  /* 0x0000000d00217202 */ /* 0x000fce0000000f00 */
.L_x_48:
[--C-:B------:R-:W-:Y:S02]  /*0f30*/  IMAD.MOV.U32 R16, RZ, RZ, R32.reuse ;  /* 0x000000ffff107224 */ /* 0x100fe400078e0020 */
[--C-:B------:R-:W-:Y:S02]  /*0f40*/  IMAD.MOV.U32 R17, RZ, RZ, R33.reuse ;  /* 0x000000ffff117224 */ /* 0x100fe400078e0021 */
[----:B------:R-:W-:Y:S02]  /*0f50*/  IMAD.MOV.U32 R34, RZ, RZ, R32 ;  /* 0x000000ffff227224 */ /* 0x000fe400078e0020 */
[----:B------:R-:W-:Y:S01]  /*0f60*/  IMAD.MOV.U32 R35, RZ, RZ, R33 ;  /* 0x000000ffff237224 */ /* 0x000fe200078e0021 */
[----:B------:R-:W-:Y:S06]  /*0f70*/  BRA `(.L_x_46) ;  /* 0x0000000000287947 */ /* 0x000fec0003800000 */
.L_x_47:
[C---:B------:R-:W-:Y:S01]  /*0f80*/  DMUL R16, R12.reuse, UR6 ;  /* 0x000000060c107c28 */ /* 0x040fe20008000000 */
[----:B------:R-:W-:Y:S01]  /*0f90*/  IMAD.MOV.U32 R32, RZ, RZ, R10 ;  /* 0x000000ffff207224 */ /* 0x000fe200078e000a */
[----:B------:R-:W-:Y:S01]  /*0fa0*/  DSETP.NE.AND P0, PT, |R12|, +INF , PT ;  /* 0x7ff000000c00742a */ /* 0x000fe20003f05200 */
[----:B------:R-:W-:Y:S01]  /*0fb0*/  IMAD.MOV.U32 R33, RZ, RZ, R11 ;  /* 0x000000ffff217224 */ /* 0x000fe200078e000b */
[----:B------:R-:W-:-:S04]  /*0fc0*/  UMOV UR8, UR4 ;  /* 0x0000000400087c82 */ /* 0x000fc80008000000 */
[----:B------:R-:W-:-:S10]  /*0fd0*/  DFMA R16, R26, R14, R16 ;  /* 0x0000000e1a10722b */ /* 0x000fd40000000010 */
[----:B------:R-:W-:Y:S02]  /*0fe0*/  FSEL R16, R14, R16, !P0 ;  /* 0x000000100e107208 */ /* 0x000fe40004000000 */
[----:B------:R-:W-:-:S03]  /*0ff0*/  FSEL R17, R15, R17, !P0 ;  /* 0x000000110f117208 */ /* 0x000fc60004000000 */
[----:B------:R-:W-:Y:S02]  /*1000*/  IMAD.MOV.U32 R34, RZ, RZ, R16 ;  /* 0x000000ffff227224 */ /* 0x000fe400078e0010 */
[----:B------:R-:W-:-:S07]  /*1010*/  IMAD.MOV.U32 R35, RZ, RZ, R17 ;  /* 0x000000ffff237224 */ /* 0x000fce00078e0011 */
.L_x_46:
[----:B------:R-:W-:-:S09]  /*1020*/  UISETP.GE.AND UP0, UPT, UR15, UR17, UPT ;  /* 0x000000110f00728c */ /* 0x000fd2000bf06270 */
[----:B------:R-:W-:Y:S05]  /*1030*/  BRA.U !UP0, `(.L_x_49) ;  /* 0x0000000d080c7547 */ /* 0x000fea000b800000 */
[----:B------:R-:W0:Y:S01]  /*1040*/  LDC.64 R10, c[0x0][0x380] ;  /* 0x0000e000ff0a7b82 */ /* 0x000e220000000a00 */
[----:B------:R-:W-:Y:S01]  /*1050*/  ISETP.LT.AND P0, PT, RZ, UR15, PT ;  /* 0x0000000fff007c0c */ /* 0x000fe2000bf01270 */
[----:B------:R-:W-:-:S03]  /*1060*/  UIADD3 UR4, UPT, UPT, UR15, -0x1, URZ ;  /* 0xffffffff0f047890 */ /* 0x000fc6000fffe0ff */
[----:B-----5:R-:W-:-:S03]  /*1070*/  ISETP.NE.AND P0, PT, R8, RZ, P0 ;  /* 0x000000ff0800720c */ /* 0x020fc60000705270 */
[----:B------:R-:W-:-:S10]  /*1080*/  IMAD.U32 R13, RZ, RZ, UR4 ;  /* 0x00000004ff0d7e24 */ /* 0x000fd4000f8e00ff */
[----:B------:R-:W-:-:S04]  /*1090*/  @!P0 IMAD R13, RZ, RZ, UR15 ;  /* 0x0000000fff0d8e24 */ /* 0x000fc8000f8e02ff */
[----:B0-----:R-:W-:-:S06]  /*10a0*/  IMAD.WIDE R10, R13, 0x4, R10 ;  /* 0x000000040d0a7825 */ /* 0x001fcc00078e020a */
[----:B------:R-:W2:Y:S01]  /*10b0*/  LDG.E.CONSTANT R10, desc[UR12][R10.64] ;  /* 0x0000000c0a0a7981 */ /* 0x000ea2000c1e9900 */
[----:B------:R-:W-:Y:S01]  /*10c0*/  LOP3.LUT P0, RZ, R22, 0xff, RZ, 0xc0, !PT ;  /* 0x000000ff16ff7812 */ /* 0x000fe2000780c0ff */
[----:B------:R-:W-:Y:S01]  /*10d0*/  UMOV UR4, 0xffffffff ;  /* 0xffffffff00047882 */ /* 0x000fe20000000000 */
[----:B------:R-:W-:Y:S01]  /*10e0*/  UMOV UR5, 0x7fefffff ;  /* 0x7fefffff00057882 */ /* 0x000fe20000000000 */
[----:B------:R-:W-:Y:S01]  /*10f0*/  UISETP.GE.U32.AND UP1, UPT, UR11, 0x2, UPT ;  /* 0x000000020b00788c */ /* 0x000fe2000bf26070 */
[----:B------:R-:W-:Y:S01]  /*1100*/  FSEL R12, R16, R24, !P0 ;  /* 0x00000018100c7208 */ /* 0x000fe20004000000 */
[----:B------:R-:W-:Y:S01]  /*1110*/  UMOV UR9, UR5 ;  /* 0x0000000500097c82 */ /* 0x000fe20008000000 */
[----:B------:R-:W-:-:S06]  /*1120*/  FSEL R13, R17, R25, !P0 ;  /* 0x00000019110d7208 */ /* 0x000fcc0004000000 */
[----:B------:R-:W-:Y:S01]  /*1130*/  DMUL R26, R26, R12 ;  /* 0x0000000c1a1a7228 */ /* 0x000fe20000000000 */
[----:B--2---:R0:W1:Y:S02]  /*1140*/  F2F.F64.F32 R30, R10 ;  /* 0x0000000a001e7310 */ /* 0x0040640000201800 */
[----:B0-----:R-:W-:Y:S01]  /*1150*/  IMAD.U32 R10, RZ, RZ, UR9 ;  /* 0x00000009ff0a7e24 */ /* 0x001fe2000f8e00ff */
[----:B-1----:R-:W-:-:S08]  /*1160*/  DADD R28, R30, -R12 ;  /* 0x000000001e1c7229 */ /* 0x002fd0000000080c */
[----:B------:R-:W-:-:S08]  /*1170*/  DFMA R12, R28, R6, R34 ;  /* 0x000000061c0c722b */ /* 0x000fd00000000022 */
[----:B------:R-:W-:-:S08]  /*1180*/  DFMA R12, R12, UR6, R26 ;  /* 0x000000060c0c7c2b */ /* 0x000fd0000800001a */
[----:B------:R-:W-:-:S08]  /*1190*/  DADD R12, R30, -R12 ;  /* 0x000000001e0c7229 */ /* 0x000fd0000000080c */
[C---:B------:R-:W-:Y:S02]  /*11a0*/  DSETP.MIN.AND P1, P2, |R12|.reuse, UR4, PT ;  /* 0x000000040c007e2a */ /* 0x040fe4000ba20200 */
[----:B------:R-:W-:Y:S01]  /*11b0*/  IMAD.MOV.U32 R0, RZ, RZ, R13 ;  /* 0x000000ffff007224 */ /* 0x000fe200078e000d */
[----:B------:R-:W-:-:S03]  /*11c0*/  DSETP.GEU.AND P0, PT, |R12|, UR4, PT ;  /* 0x000000040c007e2a */ /* 0x000fc6000bf0e200 */
[----:B------:R-:W-:Y:S01]  /*11d0*/  SEL R22, R12, UR4, P1 ;  /* 0x000000040c167c07 */ /* 0x000fe20008800000 */
[----:B------:R-:W-:Y:S01]  /*11e0*/  UMOV UR4, UR10 ;  /* 0x0000000a00047c82 */ /* 0x000fe20008000000 */
[----:B------:R-:W-:Y:S01]  /*11f0*/  FSEL R23, |R0|, UR9, P1 ;  /* 0x0000000900177c08 */ /* 0x000fe20008800200 */
[----:B------:R-:W-:Y:S01]  /*1200*/  ULOP3.LUT UR9, UR11, 0x1, URZ, 0xc0, !UPT ;  /* 0x000000010b097892 */ /* 0x000fe2000f8ec0ff */
[----:B------:R-:W-:Y:S02]  /*1210*/  FSEL R24, R6, RZ, !P0 ;  /* 0x000000ff06187208 */ /* 0x000fe40004000000 */
[----:B------:R-:W-:Y:S01]  /*1220*/  FSEL R25, R7, RZ, !P0 ;  /* 0x000000ff07197208 */ /* 0x000fe20004000000 */
[----:B------:R-:W-:Y:S01]  /*1230*/  UISETP.NE.U32.AND UP0, UPT, UR9, 0x1, UPT ;  /* 0x000000010900788c */ /* 0x000fe2000bf05070 */
[----:B------:R-:W-:-:S08]  /*1240*/  @P2 LOP3.LUT R23, R10, 0x80000, RZ, 0xfc, !PT ;  /* 0x000800000a172812 */ /* 0x000fd000078efcff */
[----:B------:R-:W-:Y:S05]  /*1250*/  BRA.U UP0, `(.L_x_50) ;  /* 0x00000001004c7547 */ /* 0x000fea000b800000 */
        /* <DEDUP_REMOVED lines=19> */
.L_x_50:
[----:B------:R-:W-:Y:S05]  /*1390*/  BRA.U !UP1, `(.L_x_51) ;  /* 0x0000000909087547 */ /* 0x000fea000b800000 */
.L_x_56:
[----:B------:R-:W0:Y:S01]  /*13a0*/  MUFU.RCP64H R11, 10 ;  /* 0x40240000000b7908 */ /* 0x000e220000001800 */
[----:B------:R-:W-:Y:S01]  /*13b0*/  IMAD.MOV.U32 R12, RZ, RZ, 0x0 ;  /* 0x00000000ff0c7424 */ /* 0x000fe200078e00ff */
[----:B------:R-:W-:Y:S01]  /*13c0*/  MOV R13, 0x40240000 ;  /* 0x40240000000d7802 */ /* 0x000fe20000000f00 */
[----:B------:R-:W-:-:S05]  /*13d0*/  IMAD.MOV.U32 R10, RZ, RZ, 0x1 ;  /* 0x00000001ff0a7424 */ /* 0x000fca00078e00ff */
[----:B------:R-:W1:Y:S01]  /*13e0*/  I2F.F64 R16, UR4 ;  /* 0x0000000400107d12 */ /* 0x000e620008201c00 */
[----:B0-----:R-:W-:Y:S01]  /*13f0*/  DFMA R14, R10, -R12, 1 ;  /* 0x3ff000000a0e742b */ /* 0x001fe2000000080c */
[----:B-1----:R-:W-:-:S07]  /*1400*/  FSETP.GEU.AND P1, PT, |R17|, 6.5827683646048100446e-37, PT ;  /* 0x036000001100780b */ /* 0x002fce0003f2e200 */
[----:B------:R-:W-:-:S08]  /*1410*/  DFMA R14, R14, R14, R14 ;  /* 0x0000000e0e0e722b */ /* 0x000fd0000000000e */
        /* <DEDUP_REMOVED lines=12> */
[----:B------:R-:W-:Y:S05]  /*14e0*/  CALL.REL.NOINC `($__internal_1_$__cuda_sm20_div_rn_f64_full) ;  /* 0x0000000800087944 */ /* 0x000fea0003c00000 */
[----:B------:R-:W-:Y:S02]  /*14f0*/  IMAD.MOV.U32 R10, RZ, RZ, R12 ;  /* 0x000000ffff0a7224 */ /* 0x000fe400078e000c */
[----:B------:R-:W-:-:S07]  /*1500*/  IMAD.MOV.U32 R11, RZ, RZ, R13 ;  /* 0x000000ffff0b7224 */ /* 0x000fce00078e000d */
.L_x_52:
[----:B------:R-:W0:Y:S01]  /*1510*/  MUFU.RCP64H R13, 10 ;  /* 0x40240000000d7908 */ /* 0x000e220000001800 */
[----:B------:R-:W-:Y:S01]  /*1520*/  IMAD.MOV.U32 R14, RZ, RZ, 0x0 ;  /* 0x00000000ff0e7424 */ /* 0x000fe200078e00ff */
[----:B------:R-:W-:Y:S01]  /*1530*/  UIADD3 UR5, UPT, UPT, UR4, 0x1, URZ ;  /* 0x0000000104057890 */ /* 0x000fe2000fffe0ff */
        /* <DEDUP_REMOVED lines=8> */
[----:B0-----:R-:W-:Y:S01]  /*15c0*/  FSETP.GEU.AND P2, PT, |R17|, 6.5827683646048100446e-37, PT ;  /* 0x036000001100780b */ /* 0x001fe20003f4e200 */
[----:B------:R-:W-:-:S06]  /*15d0*/  DFMA R12, R28, R10, R34 ;  /* 0x0000000a1c0c722b */ /* 0x000fcc0000000022 */
[----:B------:R-:W-:Y:S02]  /*15e0*/  DMUL R18, R36, R16 ;  /* 0x0000001024127228 */ /* 0x000fe40000000000 */
        /* <DEDUP_REMOVED lines=13> */
[----:B------:R-:W-:Y:S01]  /*16c0*/  IMAD.MOV.U32 R18, RZ, RZ, RZ ;  /* 0x000000ffff127224 */ /* 0x000fe200078e00ff */
[----:B------:R-:W-:Y:S01]  /*16d0*/  MOV R0, 0x1700 ;  /* 0x0000170000007802 */ /* 0x000fe20000000f00 */
[----:B------:R-:W-:-:S07]  /*16e0*/  IMAD.MOV.U32 R19, RZ, RZ, 0x40240000 ;  /* 0x40240000ff137424 */ /* 0x000fce00078e00ff */
[----:B------:R-:W-:Y:S05]  /*16f0*/  CALL.REL.NOINC `($__internal_1_$__cuda_sm20_div_rn_f64_full) ;  /* 0x0000000400847944 */ /* 0x000fea0003c00000 */
.L_x_53:
        /* <DEDUP_REMOVED lines=27> */
[----:B------:R-:W-:Y:S01]  /*18b0*/  MOV R18, RZ ;  /* 0x000000ff00127202 */ /* 0x000fe20000000f00 */
[----:B------:R-:W-:Y:S01]  /*18c0*/  IMAD.MOV.U32 R19, RZ, RZ, 0x40240000 ;  /* 0x40240000ff137424 */ /* 0x000fe200078e00ff */
[----:B------:R-:W-:-:S07]  /*18d0*/  MOV R0, 0x18f0 ;  /* 0x000018f000007802 */ /* 0x000fce0000000f00 */
[----:B------:R-:W-:Y:S05]  /*18e0*/  CALL.REL.NOINC `($__internal_1_$__cuda_sm20_div_rn_f64_full) ;  /* 0x0000000400087944 */ /* 0x000fea0003c00000 */
[----:B------:R-:W-:Y:S02]  /*18f0*/  IMAD.MOV.U32 R10, RZ, RZ, R12 ;  /* 0x000000ffff0a7224 */ /* 0x000fe400078e000c */
[----:B------:R-:W-:-:S07]  /*1900*/  IMAD.MOV.U32 R11, RZ, RZ, R13 ;  /* 0x000000ffff0b7224 */ /* 0x000fce00078e000d */
.L_x_54:
        /* <DEDUP_REMOVED lines=31> */
.L_x_55:
        /* <DEDUP_REMOVED lines=12> */
.L_x_51:
[----:B------:R-:W0:Y:S01]  /*1bc0*/  LDCU UR9, c[0x0][0x3a8] ;  /* 0x00007500ff0977ac */ /* 0x000e220008000800 */
[----:B------:R-:W-:Y:S01]  /*1bd0*/  DFMA R24, R28, R24, R34 ;  /* 0x000000181c18722b */ /* 0x000fe20000000022 */
[----:B------:R-:W-:Y:S01]  /*1be0*/  IMAD.MOV.U32 R22, RZ, RZ, 0x1 ;  /* 0x00000001ff167424 */ /* 0x000fe200078e00ff */
[----:B------:R-:W1:Y:S06]  /*1bf0*/  LDCU.64 UR4, c[0x0][0x3b8] ;  /* 0x00007700ff0477ac */ /* 0x000e6c0008000a00 */
[----:B------:R-:W-:-:S06]  /*1c00*/  DFMA R24, R24, UR6, R26 ;  /* 0x0000000618187c2b */ /* 0x000fcc000800001a */
[----:B------:R-:W2:Y:S01]  /*1c10*/  F2F.F32.F64 R13, R24 ;  /* 0x00000018000d7310 */ /* 0x000ea20000301000 */
[----:B0-----:R-:W-:-:S04]  /*1c20*/  UIMAD UR9, UR16, UR9, UR15 ;  /* 0x00000009100972a4 */ /* 0x001fc8000f8e020f */
[----:B-1----:R-:W-:-:S06]  /*1c30*/  UIMAD.WIDE UR4, UR9, 0x4, UR4 ;  /* 0x00000004090478a5 */ /* 0x002fcc000f8e0204 */
[----:B------:R-:W-:Y:S02]  /*1c40*/  IMAD.U32 R10, RZ, RZ, UR4 ;  /* 0x00000004ff0a7e24 */ /* 0x000fe4000f8e00ff */
[----:B------:R-:W-:-:S05]  /*1c50*/  IMAD.U32 R11, RZ, RZ, UR5 ;  /* 0x00000005ff0b7e24 */ /* 0x000fca000f8e00ff */
[----:B--2---:R0:W-:Y:S02]  /*1c60*/  STG.E desc[UR12][R10.64], R13 ;  /* 0x0000000d0a007986 */ /* 0x0041e4000c10190c */
.L_x_49:
[----:B------:R-:W1:Y:S01]  /*1c70*/  LDCU UR4, c[0x0][0x3a8] ;  /* 0x00007500ff0477ac */ /* 0x000e620008000800 */
[----:B0-----:R-:W-:Y:S01]  /*1c80*/  IMAD.MOV.U32 R10, RZ, RZ, R32 ;  /* 0x000000ffff0a7224 */ /* 0x001fe200078e0020 */
[----:B------:R-:W-:Y:S01]  /*1c90*/  MOV R14, R34 ;  /* 0x00000022000e7202 */ /* 0x000fe20000000f00 */
[----:B------:R-:W-:Y:S01]  /*1ca0*/  IMAD.MOV.U32 R11, RZ, RZ, R33 ;  /* 0x000000ffff0b7224 */ /* 0x000fe200078e0021 */
[----:B------:R-:W-:Y:S01]  /*1cb0*/  UIADD3 UR15, UPT, UPT, UR15, 0x1, URZ ;  /* 0x000000010f0f7890 */ /* 0x000fe2000fffe0ff */
[----:B------:R-:W-:-:S03]  /*1cc0*/  IMAD.MOV.U32 R15, RZ, RZ, R35 ;  /* 0x000000ffff0f7224 */ /* 0x000fc600078e0023 */
[----:B-1----:R-:W-:-:S03]  /*1cd0*/  UISETP.NE.AND UP0, UPT, UR15, UR4, UPT ;  /* 0x000000040f00728c */ /* 0x002fc6000bf05270 */
[----:B------:R-:W-:-:S06]  /*1ce0*/  UMOV UR4, UR8 ;  /* 0x0000000800047c82 */ /* 0x000fcc0008000000 */
[----:B------:R-:W-:Y:S05]  /*1cf0*/  BRA.U UP0, `(.L_x_57) ;  /* 0xffffffed00847547 */ /* 0x000fea000b83ffff */
[----:B------:R-:W-:Y:S05]  /*1d00*/  EXIT ;  /* 0x000000000000794d */ /* 0x000fea0003800000 */
        .weak           $__internal_1_$__cuda_sm20_div_rn_f64_full
        .type           $__internal_1_$__cuda_sm20_div_rn_f64_full,@function
        .size           $__internal_1_$__cuda_sm20_div_rn_f64_full,(.L_x_65 - $__internal_1_$__cuda_sm20_div_rn_f64_full)
$__internal_1_$__cuda_sm20_div_rn_f64_full:
[C---:B------:R-:W-:Y:S01]  /*1d10*/  FSETP.GEU.AND P0, PT, |R19|.reuse, 1.469367938527859385e-39, PT ;  /* 0x001000001300780b */ /* 0x040fe20003f0e200 */
[----:B------:R-:W-:Y:S01]  /*1d20*/  IMAD.MOV.U32 R10, RZ, RZ, 0x1 ;  /* 0x00000001ff0a7424 */ /* 0x000fe200078e00ff */
[C---:B------:R-:W-:Y:S01]  /*1d30*/  LOP3.LUT R20, R19.reuse, 0x800fffff, RZ, 0xc0, !PT ;  /* 0x800fffff13147812 */ /* 0x040fe200078ec0ff */
[----:B------:R-:W-:Y:S01]  /*1d40*/  IMAD.MOV.U32 R14, RZ, RZ, R16 ;  /* 0x000000ffff0e7224 */ /* 0x000fe200078e0010 */
[----:B------:R-:W-:Y:S02]  /*1d50*/  LOP3.LUT R13, R19, 0x7ff00000, RZ, 0xc0, !PT ;  /* 0x7ff00000130d7812 */ /* 0x000fe400078ec0ff */
[----:B------:R-:W-:Y:S01]  /*1d60*/  LOP3.LUT R21, R20, 0x3ff00000, RZ, 0xfc, !PT ;  /* 0x3ff0000014157812 */ /* 0x000fe200078efcff */
[----:B------:R-:W-:-:S06]  /*1d70*/  IMAD.MOV.U32 R20, RZ, RZ, R18 ;  /* 0x000000ffff147224 */ /* 0x000fcc00078e0012 */
[----:B------:R-:W-:-:S06]  /*1d80*/  @!P0 DMUL R20, R18, 8.98846567431157953865e+307 ;  /* 0x7fe0000012148828 */ /* 0x000fcc0000000000 */
[----:B------:R-:W0:Y:S02]  /*1d90*/  MUFU.RCP64H R11, R21 ;  /* 0x00000015000b7308 */ /* 0x000e240000001800 */
[----:B0-----:R-:W-:-:S08]  /*1da0*/  DFMA R36, R10, -R20, 1 ;  /* 0x3ff000000a24742b */ /* 0x001fd00000000814 */
[----:B------:R-:W-:-:S08]  /*1db0*/  DFMA R36, R36, R36, R36 ;  /* 0x000000242424722b */ /* 0x000fd00000000024 */
[----:B------:R-:W-:Y:S01]  /*1dc0*/  DFMA R36, R10, R36, R10 ;  /* 0x000000240a24722b */ /* 0x000fe2000000000a */
[----:B------:R-:W-:Y:S01]  /*1dd0*/  LOP3.LUT R10, R17, 0x7ff00000, RZ, 0xc0, !PT ;  /* 0x7ff00000110a7812 */ /* 0x000fe200078ec0ff */
[----:B------:R-:W-:-:S03]  /*1de0*/  IMAD.MOV.U32 R11, RZ, RZ, 0x1ca00000 ;  /* 0x1ca00000ff0b7424 */ /* 0x000fc600078e00ff */
[----:B------:R-:W-:Y:S01]  /*1df0*/  ISETP.GE.U32.AND P1, PT, R10, R13, PT ;  /* 0x0000000d0a00720c */ /* 0x000fe20003f26070 */
[----:B------:R-:W-:Y:S02]  /*1e00*/  IMAD.MOV.U32 R12, RZ, RZ, R10 ;  /* 0x000000ffff0c7224 */ /* 0x000fe400078e000a */
[----:B------:R-:W-:Y:S01]  /*1e10*/  DFMA R38, R36, -R20, 1 ;  /* 0x3ff000002426742b */ /* 0x000fe20000000814 */
[----:B------:R-:W-:Y:S02]  /*1e20*/  SEL R15, R11, 0x63400000, !P1 ;  /* 0x634000000b0f7807 */ /* 0x000fe40004800000 */
[----:B------:R-:W-:Y:S02]  /*1e30*/  FSETP.GEU.AND P1, PT, |R17|, 1.469367938527859385e-39, PT ;  /* 0x001000001100780b */ /* 0x000fe40003f2e200 */
[----:B------:R-:W-:-:S03]  /*1e40*/  LOP3.LUT R15, R15, 0x800fffff, R17, 0xf8, !PT ;  /* 0x800fffff0f0f7812 */ /* 0x000fc600078ef811 */
        /* <DEDUP_REMOVED lines=10> */
.L_x_58:
        /* <DEDUP_REMOVED lines=11> */
[----:B------:R-:W-:Y:S02]  /*1fa0*/  ISETP.GE.U32.AND P0, PT, R10, R13, PT ;  /* 0x0000000d0a00720c */ /* 0x000fe40003f06070 */
[----:B------:R-:W-:Y:S02]  /*1fb0*/  VIMNMX R12, PT, PT, R12, 0x46a00000, PT ;  /* 0x46a000000c0c7848 */ /* 0x000fe40003fe0100 */
[----:B------:R-:W-:-:S05]  /*1fc0*/  SEL R11, R11, 0x63400000, !P0 ;  /* 0x634000000b0b7807 */ /* 0x000fca0004000000 */
[----:B------:R-:W-:Y:S02]  /*1fd0*/  IMAD.IADD R11, R12, 0x1, -R11 ;  /* 0x000000010c0b7824 */ /* 0x000fe400078e0a0b */
[----:B------:R-:W-:Y:S02]  /*1fe0*/  IMAD.MOV.U32 R12, RZ, RZ, RZ ;  /* 0x000000ffff0c7224 */ /* 0x000fe400078e00ff */
[----:B------:R-:W-:-:S06]  /*1ff0*/  VIADD R13, R11, 0x7fe00000 ;  /* 0x7fe000000b0d7836 */ /* 0x000fcc0000000000 */
        /* <DEDUP_REMOVED lines=9> */
[C---:B------:R-:W-:Y:S01]  /*2090*/  IADD3 R13, PT, PT, -R11.reuse, RZ, RZ ;  /* 0x000000ff0b0d7210 */ /* 0x040fe20007ffe1ff */
[----:B------:R-:W-:Y:S01]  /*20a0*/  IMAD.MOV.U32 R12, RZ, RZ, RZ ;  /* 0x000000ffff0c7224 */ /* 0x000fe200078e00ff */
[----:B------:R-:W-:-:S05]  /*20b0*/  IADD3 R11, PT, PT, -R11, -0x43300000, RZ ;  /* 0xbcd000000b0b7810 */ /* 0x000fca0007ffe1ff */
[----:B------:R-:W-:Y:S02]  /*20c0*/  DFMA R12, R38, -R12, R36 ;  /* 0x8000000c260c722b */ /* 0x000fe40000000024 */
[----:B------:R-:W-:-:S08]  /*20d0*/  DMUL.RP R36, R36, R14 ;  /* 0x0000000e24247228 */ /* 0x000fd00000008000 */
[----:B------:R-:W-:Y:S02]  /*20e0*/  FSETP.NEU.AND P0, PT, |R13|, R11, PT ;  /* 0x0000000b0d00720b */ /* 0x000fe40003f0d200 */
[----:B------:R-:W-:Y:S02]  /*20f0*/  LOP3.LUT R11, R37, R18, RZ, 0x3c, !PT ;  /* 0x00000012250b7212 */ /* 0x000fe400078e3cff */
[----:B------:R-:W-:Y:S02]  /*2100*/  FSEL R38, R36, R38, !P0 ;  /* 0x0000002624267208 */ /* 0x000fe40004000000 */
[----:B------:R-:W-:Y:S01]  /*2110*/  FSEL R39, R11, R39, !P0 ;  /* 0x000000270b277208 */ /* 0x000fe20004000000 */
[----:B------:R-:W-:Y:S06]  /*2120*/  BRA `(.L_x_60) ;  /* 0x0000000000547947 */ /* 0x000fec0003800000 */
.L_x_59:
        /* <DEDUP_REMOVED lines=12> */
[----:B------:R-:W-:Y:S02]  /*21f0*/  @!P0 IMAD.MOV.U32 R38, RZ, RZ, RZ ;  /* 0x000000ffff268224 */ /* 0x000fe400078e00ff */
[----:B------:R-:W-:Y:S02]  /*2200*/  @P0 IMAD.MOV.U32 R38, RZ, RZ, RZ ;  /* 0x000000ffff260224 */ /* 0x000fe400078e00ff */
[----:B------:R-:W-:Y:S01]  /*2210*/  @P0 IMAD.MOV.U32 R39, RZ, RZ, R10 ;  /* 0x000000ffff270224 */ /* 0x000fe200078e000a */
[----:B------:R-:W-:Y:S06]  /*2220*/  BRA `(.L_x_60) ;  /* 0x0000000000147947 */ /* 0x000fec0003800000 */
.L_x_62:
[----:B------:R-:W-:Y:S01]  /*2230*/  LOP3.LUT R39, R19, 0x80000, RZ, 0xfc, !PT ;  /* 0x0008000013277812 */ /* 0x000fe200078efcff */
[----:B------:R-:W-:Y:S01]  /*2240*/  IMAD.MOV.U32 R38, RZ, RZ, R18 ;  /* 0x000000ffff267224 */ /* 0x000fe200078e0012 */
[----:B------:R-:W-:Y:S06]  /*2250*/  BRA `(.L_x_60) ;  /* 0x0000000000087947 */ /* 0x000fec0003800000 */
.L_x_61:
[----:B------:R-:W-:Y:S01]  /*2260*/  LOP3.LUT R39, R17, 0x80000, RZ, 0xfc, !PT ;  /* 0x0008000011277812 */ /* 0x000fe200078efcff */
[----:B------:R-:W-:-:S07]  /*2270*/  IMAD.MOV.U32 R38, RZ, RZ, R16 ;  /* 0x000000ffff267224 */ /* 0x000fce00078e0010 */
.L_x_60:
[----:B------:R-:W-:Y:S02]  /*2280*/  IMAD.MOV.U32 R10, RZ, RZ, R0 ;  /* 0x000000ffff0a7224 */ /* 0x000fe400078e0000 */
[----:B------:R-:W-:Y:S02]  /*2290*/  IMAD.MOV.U32 R11, RZ, RZ, 0x0 ;  /* 0x00000000ff0b7424 */ /* 0x000fe400078e00ff */
[----:B------:R-:W-:Y:S02]  /*22a0*/  IMAD.MOV.U32 R12, RZ, RZ, R38 ;  /* 0x000000ffff0c7224 */ /* 0x000fe400078e0026 */
[----:B------:R-:W-:Y:S01]  /*22b0*/  IMAD.MOV.U32 R13, RZ, RZ, R39 ;  /* 0x000000ffff0d7224 */ /* 0x000fe200078e0027 */
[----:B------:R-:W-:Y:S06]  /*22c0*/  RET.REL.NODEC R10 `(ehlers_ecema_batch_f32) ;  /* 0xffffffdc0a4c7950 */ /* 0x000fec0003c3ffff */
.L_x_63:
        /* <DEDUP_REMOVED lines=11> */
.L_x_65:


//--------------------- .nv.shared.reserved.0     --------------------------
	.section	.nv.shared.reserved.0,"aw",@nobits
	.weak		__nv_reservedSMEM_offset_0_alias
	.size		__nv_reservedSMEM_offset_0_alias, 0, 64
	.other		__nv_reservedSMEM_offset_0_alias,@"STO_CUDA_RESERVED_SHARED STV_DEFAULT"
__nv_reservedSMEM_offset_0_alias:
	.zero		0
	.zero		64


//--------------------- .nv.constant0.ehlers_ecema_many_series_one_param_time_major_f32 --------------------------
	.section	.nv.constant0.ehlers_ecema_many_series_one_param_time_major_f32,"a",@progbits
	.sectionflags	@""
	.align	4
.nv.constant0.ehlers_ecema_many_series_one_param_time_major_f32:
	.zero		944


//--------------------- .nv.constant0.ehlers_ecema_batch_f32 --------------------------
	.section	.nv.constant0.ehlers_ecema_batch_f32,"a",@progbits
	.sectionflags	@""
	.align	4
.nv.constant0.ehlers_ecema_batch_f32:
	.zero		960


//--------------------- SYMBOLS --------------------------

	.type		.nv.reservedSmem.offset0,@object
	.size		.nv.reservedSmem.offset0,0x4
